	.target	sm_90a

	.elftype	@"ET_EXEC"


//--------------------- .note.nv.tkinfo           --------------------------
	.section	.note.nv.tkinfo,"",@"SHT_NOTE"
	.sectionflags	@"SHF_NOTE_NV_TKINFO"
	.tkinfo
        /*0018*/ 	.word	0x00000002
        /*0030*/ 	.string	""
        /*0030*/ 	.string	"ptxas"
        /*0030*/ 	.string	"Cuda compilation tools, release 13.0, V13.0.88"
        /*0030*/ 	.string	"Build cuda_13.0.r13.0/compiler.36424714_0"
        /*0030*/ 	.string	"-arch sm_90a -m 64 "



//--------------------- .note.nv.cuinfo           --------------------------
	.section	.note.nv.cuinfo,"",@"SHT_NOTE"
	.sectionflags	@"SHF_NOTE_NV_CUINFO"
        /*0018*/ 	.short	0x0002
        /*001a*/ 	.short	0x005a
        /*001c*/ 	.short	0x0082
	.zero		2


//--------------------- .nv.info                  --------------------------
	.section	.nv.info,"",@"SHT_CUDA_INFO"
	.align	4


	//----- nvinfo : EIATTR_REGCOUNT
	.align		4
        /*0000*/ 	.byte	0x04, 0x2f
        /*0002*/ 	.short	(.L_15 - .L_14)
	.align		4
.L_14:
        /*0004*/ 	.word	index@(_ZN7cutlass13device_kernelINS_4gemm6kernel13GemmUniversalIN4cute5tupleIJiiiiEEENS1_10collective13CollectiveMmaINS1_34MainloopSm90TmaGmmaWarpSpecializedILi7ENS5_IJNS4_1CILi1EEESB_SB_EEENS1_32KernelTmaWarpSpecializedPingpongEEENS5_IJNSA_ILi64EEENSA_ILi128EEESF_EEEfNS5_IJlSB_lEEEfSI_NS4_8TiledMMAINS4_8MMA_AtomIJNS4_4SM904GMMA30MMA_64x128x8_F32TF32TF32_SS_TNILNSM_7ScaleInE1ELSO_1EEEEEENS4_6LayoutISC_NS5_IJNSA_ILi0EEESS_SS_EEEEENS5_IJNS4_10UnderscoreESV_SV_EEEEENS4_13SM90_TMA_LOADENS4_14ComposedLayoutINS4_7SwizzleILi3ELi4ELi3EEENS4_18smem_ptr_flag_bitsILi32EEENSR_INS5_IJNSA_ILi8EEENSA_ILi32EEEEEENS5_IJS15_SB_EEEEEEEvNS4_8identityESY_S19_vS1A_EENS_8epilogue10collective6detail29Sm90TmaWarpSpecializedAdapterINS1D_15DefaultEpilogueIfSI_SI_NS1C_6thread17LinearCombinationIfLi1EffLNS1H_9ScaleType4KindE0ELNS_15FloatRoundStyleE2EfEENS1_15EpilogueDefaultEEEEEvvEEEEvNT_6ParamsE)
        /*0008*/ 	.word	0x000000a8


	//----- nvinfo : EIATTR_FRAME_SIZE
	.align		4
.L_15:
        /*000c*/ 	.byte	0x04, 0x11
        /*000e*/ 	.short	(.L_17 - .L_16)
	.align		4
.L_16:
        /*0010*/ 	.word	index@(_ZN7cutlass13device_kernelINS_4gemm6kernel13GemmUniversalIN4cute5tupleIJiiiiEEENS1_10collective13CollectiveMmaINS1_34MainloopSm90TmaGmmaWarpSpecializedILi7ENS5_IJNS4_1CILi1EEESB_SB_EEENS1_32KernelTmaWarpSpecializedPingpongEEENS5_IJNSA_ILi64EEENSA_ILi128EEESF_EEEfNS5_IJlSB_lEEEfSI_NS4_8TiledMMAINS4_8MMA_AtomIJNS4_4SM904GMMA30MMA_64x128x8_F32TF32TF32_SS_TNILNSM_7ScaleInE1ELSO_1EEEEEENS4_6LayoutISC_NS5_IJNSA_ILi0EEESS_SS_EEEEENS5_IJNS4_10UnderscoreESV_SV_EEEEENS4_13SM90_TMA_LOADENS4_14ComposedLayoutINS4_7SwizzleILi3ELi4ELi3EEENS4_18smem_ptr_flag_bitsILi32EEENSR_INS5_IJNSA_ILi8EEENSA_ILi32EEEEEENS5_IJS15_SB_EEEEEEEvNS4_8identityESY_S19_vS1A_EENS_8epilogue10collective6detail29Sm90TmaWarpSpecializedAdapterINS1D_15DefaultEpilogueIfSI_SI_NS1C_6thread17LinearCombinationIfLi1EffLNS1H_9ScaleType4KindE0ELNS_15FloatRoundStyleE2EfEENS1_15EpilogueDefaultEEEEEvvEEEEvNT_6ParamsE)
        /*0014*/ 	.word	0x00000008


	//----- nvinfo : EIATTR_MIN_STACK_SIZE
	.align		4
.L_17:
        /*0018*/ 	.byte	0x04, 0x12
        /*001a*/ 	.short	(.L_19 - .L_18)
	.align		4
.L_18:
        /*001c*/ 	.word	index@(_ZN7cutlass13device_kernelINS_4gemm6kernel13GemmUniversalIN4cute5tupleIJiiiiEEENS1_10collective13CollectiveMmaINS1_34MainloopSm90TmaGmmaWarpSpecializedILi7ENS5_IJNS4_1CILi1EEESB_SB_EEENS1_32KernelTmaWarpSpecializedPingpongEEENS5_IJNSA_ILi64EEENSA_ILi128EEESF_EEEfNS5_IJlSB_lEEEfSI_NS4_8TiledMMAINS4_8MMA_AtomIJNS4_4SM904GMMA30MMA_64x128x8_F32TF32TF32_SS_TNILNSM_7ScaleInE1ELSO_1EEEEEENS4_6LayoutISC_NS5_IJNSA_ILi0EEESS_SS_EEEEENS5_IJNS4_10UnderscoreESV_SV_EEEEENS4_13SM90_TMA_LOADENS4_14ComposedLayoutINS4_7SwizzleILi3ELi4ELi3EEENS4_18smem_ptr_flag_bitsILi32EEENSR_INS5_IJNSA_ILi8EEENSA_ILi32EEEEEENS5_IJS15_SB_EEEEEEEvNS4_8identityESY_S19_vS1A_EENS_8epilogue10collective6detail29Sm90TmaWarpSpecializedAdapterINS1D_15DefaultEpilogueIfSI_SI_NS1C_6thread17LinearCombinationIfLi1EffLNS1H_9ScaleType4KindE0ELNS_15FloatRoundStyleE2EfEENS1_15EpilogueDefaultEEEEEvvEEEEvNT_6ParamsE)
        /*0020*/ 	.word	0x00000008
.L_19:


//--------------------- .nv.compat                --------------------------
	.section	.nv.compat,"",@"SHT_CUDA_COMPAT_INFO"
	.align	4
        /*0000*/ 	.byte	0x02, 0x09, 0x01, 0x00, 0x02, 0x02, 0x04, 0x00, 0x02, 0x05, 0x05, 0x00, 0x03, 0x07, 0x01, 0x01
        /*0010*/ 	.byte	0x02, 0x03, 0x01, 0x00, 0x02, 0x06, 0x01, 0x00, 0x04, 0x0b, 0x08, 0x00, 0x00, 0x00, 0x00, 0x00
        /*0020*/ 	.byte	0x00, 0x00, 0x00, 0x00


//--------------------- .nv.info._ZN7cutlass13device_kernelINS_4gemm6kernel13GemmUniversalIN4cute5tupleIJiiiiEEENS1_10collective13CollectiveMmaINS1_34MainloopSm90TmaGmmaWarpSpecializedILi7ENS5_IJNS4_1CILi1EEESB_SB_EEENS1_32KernelTmaWarpSpecializedPingpongEEENS5_IJNSA_ILi64EEENSA_ILi128EEESF_EEEfNS5_IJlSB_lEEEfSI_NS4_8TiledMMAINS4_8MMA_AtomIJNS4_4SM904GMMA30MMA_64x128x8_F32TF32TF32_SS_TNILNSM_7ScaleInE1ELSO_1EEEEEENS4_6LayoutISC_NS5_IJNSA_ILi0EEESS_SS_EEEEENS5_IJNS4_10UnderscoreESV_SV_EEEEENS4_13SM90_TMA_LOADENS4_14ComposedLayoutINS4_7SwizzleILi3ELi4ELi3EEENS4_18smem_ptr_flag_bitsILi32EEENSR_INS5_IJNSA_ILi8EEENSA_ILi32EEEEEENS5_IJS15_SB_EEEEEEEvNS4_8identityESY_S19_vS1A_EENS_8epilogue10collective6detail29Sm90TmaWarpSpecializedAdapterINS1D_15DefaultEpilogueIfSI_SI_NS1C_6thread17LinearCombinationIfLi1EffLNS1H_9ScaleType4KindE0ELNS_15FloatRoundStyleE2EfEENS1_15EpilogueDefaultEEEEEvvEEEEvNT_6ParamsE --------------------------
	.section	.nv.info._ZN7cutlass13device_kernelINS_4gemm6kernel13GemmUniversalIN4cute5tupleIJiiiiEEENS1_10collective13CollectiveMmaINS1_34MainloopSm90TmaGmmaWarpSpecializedILi7ENS5_IJNS4_1CILi1EEESB_SB_EEENS1_32KernelTmaWarpSpecializedPingpongEEENS5_IJNSA_ILi64EEENSA_ILi128EEESF_EEEfNS5_IJlSB_lEEEfSI_NS4_8TiledMMAINS4_8MMA_AtomIJNS4_4SM904GMMA30MMA_64x128x8_F32TF32TF32_SS_TNILNSM_7ScaleInE1ELSO_1EEEEEENS4_6LayoutISC_NS5_IJNSA_ILi0EEESS_SS_EEEEENS5_IJNS4_10UnderscoreESV_SV_EEEEENS4_13SM90_TMA_LOADENS4_14ComposedLayoutINS4_7SwizzleILi3ELi4ELi3EEENS4_18smem_ptr_flag_bitsILi32EEENSR_INS5_IJNSA_ILi8EEENSA_ILi32EEEEEENS5_IJS15_SB_EEEEEEEvNS4_8identityESY_S19_vS1A_EENS_8epilogue10collective6detail29Sm90TmaWarpSpecializedAdapterINS1D_15DefaultEpilogueIfSI_SI_NS1C_6thread17LinearCombinationIfLi1EffLNS1H_9ScaleType4KindE0ELNS_15FloatRoundStyleE2EfEENS1_15EpilogueDefaultEEEEEvvEEEEvNT_6ParamsE,"",@"SHT_CUDA_INFO"
	.sectionflags	@""
	.align	4


	//----- nvinfo : EIATTR_CUDA_API_VERSION
	.align		4
        /*0000*/ 	.byte	0x04, 0x37
        /*0002*/ 	.short	(.L_21 - .L_20)
.L_20:
        /*0004*/ 	.word	0x00000082


	//----- nvinfo : EIATTR_KPARAM_INFO
	.align		4
.L_21:
        /*0008*/ 	.byte	0x04, 0x17
        /*000a*/ 	.short	(.L_23 - .L_22)
.L_22:
        /*000c*/ 	.word	0x00000000
        /*0010*/ 	.short	0x0000
        /*0012*/ 	.short	0x0070
        /*0014*/ 	.byte	0x00, 0xf0, 0x01, 0x10


	//----- nvinfo : EIATTR_SPARSE_MMA_MASK
	.align		4
.L_23:
        /*0018*/ 	.byte	0x03, 0x50
        /*001a*/ 	.short	0x0000


	//----- nvinfo : EIATTR_MAXREG_COUNT
	.align		4
        /*001c*/ 	.byte	0x03, 0x1b
        /*001e*/ 	.short	0x00a8


	//----- nvinfo : EIATTR_NUM_BARRIERS
	.align		4
        /*0020*/ 	.byte	0x02, 0x4c
        /*0022*/ 	.byte	0x01
	.zero		1


	//----- nvinfo : EIATTR_EXTERNS
	.align		4
        /*0024*/ 	.byte	0x04, 0x0f
        /*0026*/ 	.short	(.L_25 - .L_24)


	//   ....[0]....
	.align		4
.L_24:
        /*0028*/ 	.word	index@(__assertfail)


	//----- nvinfo : EIATTR_ANNOTATIONS
	.align		4
.L_25:
        /*002c*/ 	.byte	0x04, 0x55
        /*002e*/ 	.short	(.L_27 - .L_26)


	//   ....[0]....
.L_26:
        /*0030*/ 	.word	0x00000001
        /*0034*/ 	.byte	0x30, 0x0b, 0x00, 0x00, 0x01, 0x00, 0x00, 0x00, 0x70, 0x12, 0x00, 0x00, 0x01, 0x00, 0x00, 0x00
        /*0044*/ 	.byte	0xd0, 0x58, 0x00, 0x00, 0x01, 0x00, 0x00, 0x00, 0x70, 0x65, 0x00, 0x00


	//----- nvinfo : EIATTR_MERCURY_ISA_VERSION
	.align		4
.L_27:
        /*0050*/ 	.byte	0x03, 0x5f
        /*0052*/ 	.short	0x0101


	//----- nvinfo : EIATTR_INT_WARP_WIDE_INSTR_OFFSETS
	.align		4
        /*0054*/ 	.byte	0x04, 0x31
        /*0056*/ 	.short	(.L_29 - .L_28)


	//   ....[0]....
.L_28:
        /*0058*/ 	.word	0x00000450


	//   ....[1]....
        /*005c*/ 	.word	0x00000470


	//   ....[2]....
        /*0060*/ 	.word	0x000004f0


	//   ....[3]....
        /*0064*/ 	.word	0x00000500


	//   ....[4]....
        /*0068*/ 	.word	0x00000510


	//   ....[5]....
        /*006c*/ 	.word	0x00000530


	//   ....[6]....
        /*0070*/ 	.word	0x000005c0


	//   ....[7]....
        /*0074*/ 	.word	0x000005e0


	//----- nvinfo : EIATTR_COOP_GROUP_MASK_REGIDS
	.align		4
.L_29:
        /*0078*/ 	.byte	0x04, 0x29
        /*007a*/ 	.short	(.L_31 - .L_30)


	//   ....[0]....
.L_30:
        /*007c*/ 	.word	0xffffffff


	//   ....[1]....
        /*0080*/ 	.word	0xffffffff


	//   ....[2]....
        /*0084*/ 	.word	0xffffffff


	//   ....[3]....
        /*0088*/ 	.word	0xffffffff


	//   ....[4]....
        /*008c*/ 	.word	0xffffffff


	//   ....[5]....
        /*0090*/ 	.word	0xffffffff


	//----- nvinfo : EIATTR_COOP_GROUP_INSTR_OFFSETS
	.align		4
.L_31:
        /*0094*/ 	.byte	0x04, 0x28
        /*0096*/ 	.short	(.L_33 - .L_32)


	//   ....[0]....
.L_32:
        /*0098*/ 	.word	0x00000070


	//   ....[1]....
        /*009c*/ 	.word	0x00000080


	//   ....[2]....
        /*00a0*/ 	.word	0x00000140


	//   ....[3]....
        /*00a4*/ 	.word	0x00000330


	//   ....[4]....
        /*00a8*/ 	.word	0x00000370


	//   ....[5]....
        /*00ac*/ 	.word	0x000003b0


	//----- nvinfo : EIATTR_REG_RECONFIG
	.align		4
.L_33:
        /*00b0*/ 	.byte	0x01, 0x54
	.zero		2


	//----- nvinfo : EIATTR_SYSCALL_OFFSETS
	.align		4
        /*00b4*/ 	.byte	0x04, 0x46
        /*00b6*/ 	.short	(.L_35 - .L_34)


	//   ....[0]....
.L_34:
        /*00b8*/ 	.word	0x000016f0


	//----- nvinfo : EIATTR_MBARRIER_INSTR_OFFSETS
	.align		4
.L_35:
        /*00bc*/ 	.byte	0x04, 0x39
        /*00be*/ 	.short	(.L_37 - .L_36)


	//   ....[0]....
.L_36:
        /*00c0*/ 	.word	0x00000240
        /*00c4*/ 	.word	0x000000ff
        /*00c8*/ 	.word	0x00000000
        /*00cc*/ 	.short	0x0100
        /*00ce*/ 	.byte	0x08
	.zero		1


	//   ....[1]....
        /*00d0*/ 	.word	0x00000250
        /*00d4*/ 	.word	0x000000ff
        /*00d8*/ 	.word	0x00000038
        /*00dc*/ 	.short	0x0100
        /*00de*/ 	.byte	0x08
	.zero		1


	//   ....[2]....
        /*00e0*/ 	.word	0x00000260
        /*00e4*/ 	.word	0x000000ff
        /*00e8*/ 	.word	0x00000008
        /*00ec*/ 	.short	0x0100
        /*00ee*/ 	.byte	0x08
	.zero		1


	//   ....[3]....
        /*00f0*/ 	.word	0x00000270
        /*00f4*/ 	.word	0x000000ff
        /*00f8*/ 	.word	0x00000040
        /*00fc*/ 	.short	0x0100
        /*00fe*/ 	.byte	0x08
	.zero		1


	//   ....[4]....
        /*0100*/ 	.word	0x00000280
        /*0104*/ 	.word	0x000000ff
        /*0108*/ 	.word	0x00000010
        /*010c*/ 	.short	0x0100
        /*010e*/ 	.byte	0x08
	.zero		1


	//   ....[5]....
        /*0110*/ 	.word	0x00000290
        /*0114*/ 	.word	0x000000ff
        /*0118*/ 	.word	0x00000048
        /*011c*/ 	.short	0x0100
        /*011e*/ 	.byte	0x08
	.zero		1


	//   ....[6]....
        /*0120*/ 	.word	0x000002a0
        /*0124*/ 	.word	0x000000ff
        /*0128*/ 	.word	0x00000018
        /*012c*/ 	.short	0x0100
        /*012e*/ 	.byte	0x08
	.zero		1


	//   ....[7]....
        /*0130*/ 	.word	0x000002b0
        /*0134*/ 	.word	0x000000ff
        /*0138*/ 	.word	0x00000050
        /*013c*/ 	.short	0x0100
        /*013e*/ 	.byte	0x08
	.zero		1


	//   ....[8]....
        /*0140*/ 	.word	0x000002c0
        /*0144*/ 	.word	0x000000ff
        /*0148*/ 	.word	0x00000020
        /*014c*/ 	.short	0x0100
        /*014e*/ 	.byte	0x08
	.zero		1


	//   ....[9]....
        /*0150*/ 	.word	0x000002d0
        /*0154*/ 	.word	0x000000ff
        /*0158*/ 	.word	0x00000058
        /*015c*/ 	.short	0x0100
        /*015e*/ 	.byte	0x08
	.zero		1


	//   ....[10]....
        /*0160*/ 	.word	0x000002e0
        /*0164*/ 	.word	0x000000ff
        /*0168*/ 	.word	0x00000028
        /*016c*/ 	.short	0x0100
        /*016e*/ 	.byte	0x08
	.zero		1


	//   ....[11]....
        /*0170*/ 	.word	0x000002f0
        /*0174*/ 	.word	0x000000ff
        /*0178*/ 	.word	0x00000060
        /*017c*/ 	.short	0x0100
        /*017e*/ 	.byte	0x08
	.zero		1


	//   ....[12]....
        /*0180*/ 	.word	0x00000300
        /*0184*/ 	.word	0x000000ff
        /*0188*/ 	.word	0x00000030
        /*018c*/ 	.short	0x0100
        /*018e*/ 	.byte	0x08
	.zero		1


	//   ....[13]....
        /*0190*/ 	.word	0x00000310
        /*0194*/ 	.word	0x000000ff
        /*0198*/ 	.word	0x00000068
        /*019c*/ 	.short	0x0100
        /*019e*/ 	.byte	0x08
	.zero		1


	//   ....[14]....
        /*01a0*/ 	.word	0x00000620
        /*01a4*/ 	.word	0x000000ff
        /*01a8*/ 	.word	0x000000a0
        /*01ac*/ 	.short	0x0100
        /*01ae*/ 	.byte	0x08
	.zero		1


	//   ....[15]....
        /*01b0*/ 	.word	0x00000690
        /*01b4*/ 	.word	0x000000ff
        /*01b8*/ 	.word	0x000000a8
        /*01bc*/ 	.short	0x0100
        /*01be*/ 	.byte	0x08
	.zero		1


	//   ....[16]....
        /*01c0*/ 	.word	0x000006b0
        /*01c4*/ 	.word	0x000000ff
        /*01c8*/ 	.word	0x00000080
        /*01cc*/ 	.short	0x0100
        /*01ce*/ 	.byte	0x09
	.zero		1


	//   ....[17]....
        /*01d0*/ 	.word	0x000006c0
        /*01d4*/ 	.word	0x000000ff
        /*01d8*/ 	.word	0x00000088
        /*01dc*/ 	.short	0x0100
        /*01de*/ 	.byte	0x09
	.zero		1


	//   ....[18]....
        /*01e0*/ 	.word	0x000006d0
        /*01e4*/ 	.word	0x000000ff
        /*01e8*/ 	.word	0x00000090
        /*01ec*/ 	.short	0x0100
        /*01ee*/ 	.byte	0x09
	.zero		1


	//   ....[19]....
        /*01f0*/ 	.word	0x000006e0
        /*01f4*/ 	.word	0x000000ff
        /*01f8*/ 	.word	0x00000098
        /*01fc*/ 	.short	0x0100
        /*01fe*/ 	.byte	0x09
	.zero		1


	//   ....[20]....
        /*0200*/ 	.word	0x000015b0
        /*0204*/ 	.word	0x000000ff
        /*0208*/ 	.word	0xfffffff8
        /*020c*/ 	.short	0x010a
        /*020e*/ 	.byte	0x2b
	.zero		1


	//   ....[21]....
        /*0210*/ 	.word	0x00001770
        /*0214*/ 	.word	0x00000003
        /*0218*/ 	.word	0x00000000
        /*021c*/ 	.short	0x010a
        /*021e*/ 	.byte	0x3f
	.zero		1


	//   ....[22]....
        /*0220*/ 	.word	0x000017d0
        /*0224*/ 	.word	0x00000003
        /*0228*/ 	.word	0x00000000
        /*022c*/ 	.short	0x010a
        /*022e*/ 	.byte	0x3f
	.zero		1


	//   ....[23]....
        /*0230*/ 	.word	0x00001cf0
        /*0234*/ 	.word	0x000000ff
        /*0238*/ 	.word	0x00000000
        /*023c*/ 	.short	0x010a
        /*023e*/ 	.byte	0x08
	.zero		1


	//   ....[24]....
        /*0240*/ 	.word	0x00001d30
        /*0244*/ 	.word	0x000000ff
        /*0248*/ 	.word	0x00000000
        /*024c*/ 	.short	0x010a
        /*024e*/ 	.byte	0x08
	.zero		1


	//   ....[25]....
        /*0250*/ 	.word	0x00002150
        /*0254*/ 	.word	0x000000ff
        /*0258*/ 	.word	0x00000000
        /*025c*/ 	.short	0x0101
        /*025e*/ 	.byte	0x08
	.zero		1


	//   ....[26]....
        /*0260*/ 	.word	0x00002250
        /*0264*/ 	.word	0x00000003
        /*0268*/ 	.word	0x00000000
        /*026c*/ 	.short	0x0101
        /*026e*/ 	.byte	0x2e
	.zero		1


	//   ....[27]....
        /*0270*/ 	.word	0x00002340
        /*0274*/ 	.word	0x000000ff
        /*0278*/ 	.word	0x00000000
        /*027c*/ 	.short	0x0101
        /*027e*/ 	.byte	0x04
	.zero		1


	//   ....[28]....
        /*0280*/ 	.word	0x000023b0
        /*0284*/ 	.word	0x000000ff
        /*0288*/ 	.word	0x00000008
        /*028c*/ 	.short	0x010a
        /*028e*/ 	.byte	0x2b
	.zero		1


	//   ....[29]....
        /*0290*/ 	.word	0x00005910
        /*0294*/ 	.word	0x00000000
        /*0298*/ 	.word	0x00000000
        /*029c*/ 	.short	0x0101
        /*029e*/ 	.byte	0x2e
	.zero		1


	//   ....[30]....
        /*02a0*/ 	.word	0x00006220
        /*02a4*/ 	.word	0x0000000b
        /*02a8*/ 	.word	0x00000038
        /*02ac*/ 	.short	0x010a
        /*02ae*/ 	.byte	0x3f
	.zero		1


	//   ....[31]....
        /*02b0*/ 	.word	0x000066d0
        /*02b4*/ 	.word	0x00000006
        /*02b8*/ 	.word	0x000000a8
        /*02bc*/ 	.short	0x0101
        /*02be*/ 	.byte	0x3f
	.zero		1


	//   ....[32]....
        /*02c0*/ 	.word	0x00006de0
        /*02c4*/ 	.word	0x00000007
        /*02c8*/ 	.word	0x00000000
        /*02cc*/ 	.short	0x010a
        /*02ce*/ 	.byte	0x3f
	.zero		1


	//   ....[33]....
        /*02d0*/ 	.word	0x00006e60
        /*02d4*/ 	.word	0x00000006
        /*02d8*/ 	.word	0x00000000
        /*02dc*/ 	.short	0x010a
        /*02de*/ 	.byte	0x3f
	.zero		1


	//   ....[34]....
        /*02e0*/ 	.word	0x00006ef0
        /*02e4*/ 	.word	0x00000007
        /*02e8*/ 	.word	0x00000000
        /*02ec*/ 	.short	0x010a
        /*02ee*/ 	.byte	0x3f
	.zero		1


	//   ....[35]....
        /*02f0*/ 	.word	0x00006f80
        /*02f4*/ 	.word	0x00000006
        /*02f8*/ 	.word	0x00000000
        /*02fc*/ 	.short	0x010a
        /*02fe*/ 	.byte	0x3f
	.zero		1


	//   ....[36]....
        /*0300*/ 	.word	0x00007010
        /*0304*/ 	.word	0x00000007
        /*0308*/ 	.word	0x00000000
        /*030c*/ 	.short	0x010a
        /*030e*/ 	.byte	0x3f
	.zero		1


	//   ....[37]....
        /*0310*/ 	.word	0x000070a0
        /*0314*/ 	.word	0x00000006
        /*0318*/ 	.word	0x00000000
        /*031c*/ 	.short	0x010a
        /*031e*/ 	.byte	0x3f
	.zero		1


	//   ....[38]....
        /*0320*/ 	.word	0x00007130
        /*0324*/ 	.word	0x00000005
        /*0328*/ 	.word	0x00000000
        /*032c*/ 	.short	0x010a
        /*032e*/ 	.byte	0x3f
	.zero		1


	//   ....[39]....
        /*0330*/ 	.word	0x000071a0
        /*0334*/ 	.word	0x00000003
        /*0338*/ 	.word	0xfffffff8
        /*033c*/ 	.short	0x010a
        /*033e*/ 	.byte	0x3f
	.zero		1


	//   ....[40]....
        /*0340*/ 	.word	0x000071f0
        /*0344*/ 	.word	0x00000003
        /*0348*/ 	.word	0x00000000
        /*034c*/ 	.short	0x010a
        /*034e*/ 	.byte	0x3f
	.zero		1


	//   ....[41]....
        /*0350*/ 	.word	0x00007250
        /*0354*/ 	.word	0x00000004
        /*0358*/ 	.word	0x00000000
        /*035c*/ 	.short	0x010a
        /*035e*/ 	.byte	0x3f
	.zero		1


	//   ....[42]....
        /*0360*/ 	.word	0x000072b0
        /*0364*/ 	.word	0x00000003
        /*0368*/ 	.word	0x00000008
        /*036c*/ 	.short	0x010a
        /*036e*/ 	.byte	0x3f
	.zero		1


	//   ....[43]....
        /*0370*/ 	.word	0x00007380
        /*0374*/ 	.word	0x0000000b
        /*0378*/ 	.word	0x00000038
        /*037c*/ 	.short	0x010a
        /*037e*/ 	.byte	0x3f
	.zero		1


	//   ....[44]....
        /*0380*/ 	.word	0x00007450
        /*0384*/ 	.word	0x00000007
        /*0388*/ 	.word	0x00000000
        /*038c*/ 	.short	0x010a
        /*038e*/ 	.byte	0x3f
	.zero		1


	//   ....[45]....
        /*0390*/ 	.word	0x000074a0
        /*0394*/ 	.word	0x00000006
        /*0398*/ 	.word	0x00000000
        /*039c*/ 	.short	0x010a
        /*039e*/ 	.byte	0x3f
	.zero		1


	//   ....[46]....
        /*03a0*/ 	.word	0x000074f0
        /*03a4*/ 	.word	0x00000007
        /*03a8*/ 	.word	0x00000000
        /*03ac*/ 	.short	0x010a
        /*03ae*/ 	.byte	0x3f
	.zero		1


	//   ....[47]....
        /*03b0*/ 	.word	0x00007540
        /*03b4*/ 	.word	0x00000006
        /*03b8*/ 	.word	0x00000000
        /*03bc*/ 	.short	0x010a
        /*03be*/ 	.byte	0x3f
	.zero		1


	//   ....[48]....
        /*03c0*/ 	.word	0x00007590
        /*03c4*/ 	.word	0x00000007
        /*03c8*/ 	.word	0x00000000
        /*03cc*/ 	.short	0x010a
        /*03ce*/ 	.byte	0x3f
	.zero		1


	//   ....[49]....
        /*03d0*/ 	.word	0x000075e0
        /*03d4*/ 	.word	0x00000006
        /*03d8*/ 	.word	0x00000000
        /*03dc*/ 	.short	0x010a
        /*03de*/ 	.byte	0x3f
	.zero		1


	//----- nvinfo : EIATTR_NUM_MBARRIERS
	.align		4
.L_37:
        /*03e0*/ 	.byte	0x03, 0x38
        /*03e2*/ 	.short	0x0014


	//----- nvinfo : EIATTR_EXIT_INSTR_OFFSETS
	.align		4
        /*03e4*/ 	.byte	0x04, 0x1c
        /*03e6*/ 	.short	(.L_39 - .L_38)


	//   ....[0]....
.L_38:
        /*03e8*/ 	.word	0x00001200


	//   ....[1]....
        /*03ec*/ 	.word	0x00001260


	//   ....[2]....
        /*03f0*/ 	.word	0x00005f50


	//   ....[3]....
        /*03f4*/ 	.word	0x00005f80


	//   ....[4]....
        /*03f8*/ 	.word	0x00007180


	//----- nvinfo : EIATTR_MAX_THREADS
	.align		4
.L_39:
        /*03fc*/ 	.byte	0x04, 0x05
        /*03fe*/ 	.short	(.L_41 - .L_40)
.L_40:
        /*0400*/ 	.word	0x00000180
        /*0404*/ 	.word	0x00000001
        /*0408*/ 	.word	0x00000001


	//----- nvinfo : EIATTR_CRS_STACK_SIZE
	.align		4
.L_41:
        /*040c*/ 	.byte	0x04, 0x1e
        /*040e*/ 	.short	(.L_43 - .L_42)
.L_42:
        /*0410*/ 	.word	0x00000000


	//----- nvinfo : EIATTR_CBANK_PARAM_SIZE
	.align		4
.L_43:
        /*0414*/ 	.byte	0x03, 0x19
        /*0416*/ 	.short	0x0470


	//----- nvinfo : EIATTR_PARAM_CBANK
	.align		4
        /*0418*/ 	.byte	0x04, 0x0a
        /*041a*/ 	.short	(.L_45 - .L_44)
	.align		4
.L_44:
        /*041c*/ 	.word	index@(.nv.constant0._ZN7cutlass13device_kernelINS_4gemm6kernel13GemmUniversalIN4cute5tupleIJiiiiEEENS1_10collective13CollectiveMmaINS1_34MainloopSm90TmaGmmaWarpSpecializedILi7ENS5_IJNS4_1CILi1EEESB_SB_EEENS1_32KernelTmaWarpSpecializedPingpongEEENS5_IJNSA_ILi64EEENSA_ILi128EEESF_EEEfNS5_IJlSB_lEEEfSI_NS4_8TiledMMAINS4_8MMA_AtomIJNS4_4SM904GMMA30MMA_64x128x8_F32TF32TF32_SS_TNILNSM_7ScaleInE1ELSO_1EEEEEENS4_6LayoutISC_NS5_IJNSA_ILi0EEESS_SS_EEEEENS5_IJNS4_10UnderscoreESV_SV_EEEEENS4_13SM90_TMA_LOADENS4_14ComposedLayoutINS4_7SwizzleILi3ELi4ELi3EEENS4_18smem_ptr_flag_bitsILi32EEENSR_INS5_IJNSA_ILi8EEENSA_ILi32EEEEEENS5_IJS15_SB_EEEEEEEvNS4_8identityESY_S19_vS1A_EENS_8epilogue10collective6detail29Sm90TmaWarpSpecializedAdapterINS1D_15DefaultEpilogueIfSI_SI_NS1C_6thread17LinearCombinationIfLi1EffLNS1H_9ScaleType4KindE0ELNS_15FloatRoundStyleE2EfEENS1_15EpilogueDefaultEEEEEvvEEEEvNT_6ParamsE)
        /*0420*/ 	.short	0x0210
        /*0422*/ 	.short	0x0470


	//----- nvinfo : EIATTR_SW_WAR
	.align		4
.L_45:
        /*0424*/ 	.byte	0x04, 0x36
        /*0426*/ 	.short	(.L_47 - .L_46)
.L_46:
        /*0428*/ 	.word	0x00000008
.L_47:


//--------------------- .nv.callgraph             --------------------------
	.section	.nv.callgraph,"",@"SHT_CUDA_CALLGRAPH"
	.align	4
	.sectionentsize	8
	.align		4
        /*0000*/ 	.word	0x00000000
	.align		4
        /*0004*/ 	.word	0xffffffff
	.align		4
        /*0008*/ 	.word	index@(_ZN7cutlass13device_kernelINS_4gemm6kernel13GemmUniversalIN4cute5tupleIJiiiiEEENS1_10collective13CollectiveMmaINS1_34MainloopSm90TmaGmmaWarpSpecializedILi7ENS5_IJNS4_1CILi1EEESB_SB_EEENS1_32KernelTmaWarpSpecializedPingpongEEENS5_IJNSA_ILi64EEENSA_ILi128EEESF_EEEfNS5_IJlSB_lEEEfSI_NS4_8TiledMMAINS4_8MMA_AtomIJNS4_4SM904GMMA30MMA_64x128x8_F32TF32TF32_SS_TNILNSM_7ScaleInE1ELSO_1EEEEEENS4_6LayoutISC_NS5_IJNSA_ILi0EEESS_SS_EEEEENS5_IJNS4_10UnderscoreESV_SV_EEEEENS4_13SM90_TMA_LOADENS4_14ComposedLayoutINS4_7SwizzleILi3ELi4ELi3EEENS4_18smem_ptr_flag_bitsILi32EEENSR_INS5_IJNSA_ILi8EEENSA_ILi32EEEEEENS5_IJS15_SB_EEEEEEEvNS4_8identityESY_S19_vS1A_EENS_8epilogue10collective6detail29Sm90TmaWarpSpecializedAdapterINS1D_15DefaultEpilogueIfSI_SI_NS1C_6thread17LinearCombinationIfLi1EffLNS1H_9ScaleType4KindE0ELNS_15FloatRoundStyleE2EfEENS1_15EpilogueDefaultEEEEEvvEEEEvNT_6ParamsE)
	.align		4
        /*000c*/ 	.word	index@(__assertfail)
	.align		4
        /*0010*/ 	.word	0x00000000
	.align		4
        /*0014*/ 	.word	0xfffffffe
	.align		4
        /*0018*/ 	.word	0x00000000
	.align		4
        /*001c*/ 	.word	0xfffffffd
	.align		4
        /*0020*/ 	.word	0x00000000
	.align		4
        /*0024*/ 	.word	0xfffffffc


//--------------------- .nv.constant4             --------------------------
	.section	.nv.constant4,"a",@progbits
	.align	8
	.align		8
.nv.constant4:
        /*0000*/ 	.dword	__assertfail
	.align		8
        /*0008*/ 	.dword	__unnamed_1
	.align		8
        /*0010*/ 	.dword	_ZN40_INTERNAL_71f78a4b_4_k_cu_b847396d_190184cuda3std3__45__cpo5beginE
	.align		8
        /*0018*/ 	.dword	_ZN40_INTERNAL_71f78a4b_4_k_cu_b847396d_190184cuda3std3__45__cpo3endE
	.align		8
        /*0020*/ 	.dword	_ZN40_INTERNAL_71f78a4b_4_k_cu_b847396d_190184cuda3std3__45__cpo6cbeginE
	.align		8
        /*0028*/ 	.dword	_ZN40_INTERNAL_71f78a4b_4_k_cu_b847396d_190184cuda3std3__45__cpo4cendE
	.align		8
        /*0030*/ 	.dword	_ZN40_INTERNAL_71f78a4b_4_k_cu_b847396d_190184cuda3std3__442_GLOBAL__N__71f78a4b_4_k_cu_b847396d_190186ignoreE
	.align		8
        /*0038*/ 	.dword	_ZN40_INTERNAL_71f78a4b_4_k_cu_b847396d_190184cuda3std3__419piecewise_constructE
	.align		8
        /*0040*/ 	.dword	_ZN40_INTERNAL_71f78a4b_4_k_cu_b847396d_190184cuda3std3__48in_placeE
	.align		8
        /*0048*/ 	.dword	_ZN40_INTERNAL_71f78a4b_4_k_cu_b847396d_190184cuda3std6ranges3__45__cpo4swapE
	.align		8
        /*0050*/ 	.dword	_ZN40_INTERNAL_71f78a4b_4_k_cu_b847396d_190184cuda3std6ranges3__45__cpo9iter_moveE
	.align		8
        /*0058*/ 	.dword	_ZN40_INTERNAL_71f78a4b_4_k_cu_b847396d_190184cute7productE
	.align		8
        /*0060*/ 	.dword	_ZN40_INTERNAL_71f78a4b_4_k_cu_b847396d_190184cute1_E
	.align		8
        /*0068*/ 	.dword	$str$22
	.align		8
        /*0070*/ 	.dword	$str$23


//--------------------- .text._ZN7cutlass13device_kernelINS_4gemm6kernel13GemmUniversalIN4cute5tupleIJiiiiEEENS1_10collective13CollectiveMmaINS1_34MainloopSm90TmaGmmaWarpSpecializedILi7ENS5_IJNS4_1CILi1EEESB_SB_EEENS1_32KernelTmaWarpSpecializedPingpongEEENS5_IJNSA_ILi64EEENSA_ILi128EEESF_EEEfNS5_IJlSB_lEEEfSI_NS4_8TiledMMAINS4_8MMA_AtomIJNS4_4SM904GMMA30MMA_64x128x8_F32TF32TF32_SS_TNILNSM_7ScaleInE1ELSO_1EEEEEENS4_6LayoutISC_NS5_IJNSA_ILi0EEESS_SS_EEEEENS5_IJNS4_10UnderscoreESV_SV_EEEEENS4_13SM90_TMA_LOADENS4_14ComposedLayoutINS4_7SwizzleILi3ELi4ELi3EEENS4_18smem_ptr_flag_bitsILi32EEENSR_INS5_IJNSA_ILi8EEENSA_ILi32EEEEEENS5_IJS15_SB_EEEEEEEvNS4_8identityESY_S19_vS1A_EENS_8epilogue10collective6detail29Sm90TmaWarpSpecializedAdapterINS1D_15DefaultEpilogueIfSI_SI_NS1C_6thread17LinearCombinationIfLi1EffLNS1H_9ScaleType4KindE0ELNS_15FloatRoundStyleE2EfEENS1_15EpilogueDefaultEEEEEvvEEEEvNT_6ParamsE --------------------------
	.section	.text._ZN7cutlass13device_kernelINS_4gemm6kernel13GemmUniversalIN4cute5tupleIJiiiiEEENS1_10collective13CollectiveMmaINS1_34MainloopSm90TmaGmmaWarpSpecializedILi7ENS5_IJNS4_1CILi1EEESB_SB_EEENS1_32KernelTmaWarpSpecializedPingpongEEENS5_IJNSA_ILi64EEENSA_ILi128EEESF_EEEfNS5_IJlSB_lEEEfSI_NS4_8TiledMMAINS4_8MMA_AtomIJNS4_4SM904GMMA30MMA_64x128x8_F32TF32TF32_SS_TNILNSM_7ScaleInE1ELSO_1EEEEEENS4_6LayoutISC_NS5_IJNSA_ILi0EEESS_SS_EEEEENS5_IJNS4_10UnderscoreESV_SV_EEEEENS4_13SM90_TMA_LOADENS4_14ComposedLayoutINS4_7SwizzleILi3ELi4ELi3EEENS4_18smem_ptr_flag_bitsILi32EEENSR_INS5_IJNSA_ILi8EEENSA_ILi32EEEEEENS5_IJS15_SB_EEEEEEEvNS4_8identityESY_S19_vS1A_EENS_8epilogue10collective6detail29Sm90TmaWarpSpecializedAdapterINS1D_15DefaultEpilogueIfSI_SI_NS1C_6thread17LinearCombinationIfLi1EffLNS1H_9ScaleType4KindE0ELNS_15FloatRoundStyleE2EfEENS1_15EpilogueDefaultEEEEEvvEEEEvNT_6ParamsE,"ax",@progbits
	.align	128
.text._ZN7cutlass13device_kernelINS_4gemm6kernel13GemmUniversalIN4cute5tupleIJiiiiEEENS1_10collective13CollectiveMmaINS1_34MainloopSm90TmaGmmaWarpSpecializedILi7ENS5_IJNS4_1CILi1EEESB_SB_EEENS1_32KernelTmaWarpSpecializedPingpongEEENS5_IJNSA_ILi64EEENSA_ILi128EEESF_EEEfNS5_IJlSB_lEEEfSI_NS4_8TiledMMAINS4_8MMA_AtomIJNS4_4SM904GMMA30MMA_64x128x8_F32TF32TF32_SS_TNILNSM_7ScaleInE1ELSO_1EEEEEENS4_6LayoutISC_NS5_IJNSA_ILi0EEESS_SS_EEEEENS5_IJNS4_10UnderscoreESV_SV_EEEEENS4_13SM90_TMA_LOADENS4_14ComposedLayoutINS4_7SwizzleILi3ELi4ELi3EEENS4_18smem_ptr_flag_bitsILi32EEENSR_INS5_IJNSA_ILi8EEENSA_ILi32EEEEEENS5_IJS15_SB_EEEEEEEvNS4_8identityESY_S19_vS1A_EENS_8epilogue10collective6detail29Sm90TmaWarpSpecializedAdapterINS1D_15DefaultEpilogueIfSI_SI_NS1C_6thread17LinearCombinationIfLi1EffLNS1H_9ScaleType4KindE0ELNS_15FloatRoundStyleE2EfEENS1_15EpilogueDefaultEEEEEvvEEEEvNT_6ParamsE:
        .type           _ZN7cutlass13device_kernelINS_4gemm6kernel13GemmUniversalIN4cute5tupleIJiiiiEEENS1_10collective13CollectiveMmaINS1_34MainloopSm90TmaGmmaWarpSpecializedILi7ENS5_IJNS4_1CILi1EEESB_SB_EEENS1_32KernelTmaWarpSpecializedPingpongEEENS5_IJNSA_ILi64EEENSA_ILi128EEESF_EEEfNS5_IJlSB_lEEEfSI_NS4_8TiledMMAINS4_8MMA_AtomIJNS4_4SM904GMMA30MMA_64x128x8_F32TF32TF32_SS_TNILNSM_7ScaleInE1ELSO_1EEEEEENS4_6LayoutISC_NS5_IJNSA_ILi0EEESS_SS_EEEEENS5_IJNS4_10UnderscoreESV_SV_EEEEENS4_13SM90_TMA_LOADENS4_14ComposedLayoutINS4_7SwizzleILi3ELi4ELi3EEENS4_18smem_ptr_flag_bitsILi32EEENSR_INS5_IJNSA_ILi8EEENSA_ILi32EEEEEENS5_IJS15_SB_EEEEEEEvNS4_8identityESY_S19_vS1A_EENS_8epilogue10collective6detail29Sm90TmaWarpSpecializedAdapterINS1D_15DefaultEpilogueIfSI_SI_NS1C_6thread17LinearCombinationIfLi1EffLNS1H_9ScaleType4KindE0ELNS_15FloatRoundStyleE2EfEENS1_15EpilogueDefaultEEEEEvvEEEEvNT_6ParamsE,@function
        .size           _ZN7cutlass13device_kernelINS_4gemm6kernel13GemmUniversalIN4cute5tupleIJiiiiEEENS1_10collective13CollectiveMmaINS1_34MainloopSm90TmaGmmaWarpSpecializedILi7ENS5_IJNS4_1CILi1EEESB_SB_EEENS1_32KernelTmaWarpSpecializedPingpongEEENS5_IJNSA_ILi64EEENSA_ILi128EEESF_EEEfNS5_IJlSB_lEEEfSI_NS4_8TiledMMAINS4_8MMA_AtomIJNS4_4SM904GMMA30MMA_64x128x8_F32TF32TF32_SS_TNILNSM_7ScaleInE1ELSO_1EEEEEENS4_6LayoutISC_NS5_IJNSA_ILi0EEESS_SS_EEEEENS5_IJNS4_10UnderscoreESV_SV_EEEEENS4_13SM90_TMA_LOADENS4_14ComposedLayoutINS4_7SwizzleILi3ELi4ELi3EEENS4_18smem_ptr_flag_bitsILi32EEENSR_INS5_IJNSA_ILi8EEENSA_ILi32EEEEEENS5_IJS15_SB_EEEEEEEvNS4_8identityESY_S19_vS1A_EENS_8epilogue10collective6detail29Sm90TmaWarpSpecializedAdapterINS1D_15DefaultEpilogueIfSI_SI_NS1C_6thread17LinearCombinationIfLi1EffLNS1H_9ScaleType4KindE0ELNS_15FloatRoundStyleE2EfEENS1_15EpilogueDefaultEEEEEvvEEEEvNT_6ParamsE,(.L_x_203 - _ZN7cutlass13device_kernelINS_4gemm6kernel13GemmUniversalIN4cute5tupleIJiiiiEEENS1_10collective13CollectiveMmaINS1_34MainloopSm90TmaGmmaWarpSpecializedILi7ENS5_IJNS4_1CILi1EEESB_SB_EEENS1_32KernelTmaWarpSpecializedPingpongEEENS5_IJNSA_ILi64EEENSA_ILi128EEESF_EEEfNS5_IJlSB_lEEEfSI_NS4_8TiledMMAINS4_8MMA_AtomIJNS4_4SM904GMMA30MMA_64x128x8_F32TF32TF32_SS_TNILNSM_7ScaleInE1ELSO_1EEEEEENS4_6LayoutISC_NS5_IJNSA_ILi0EEESS_SS_EEEEENS5_IJNS4_10UnderscoreESV_SV_EEEEENS4_13SM90_TMA_LOADENS4_14ComposedLayoutINS4_7SwizzleILi3ELi4ELi3EEENS4_18smem_ptr_flag_bitsILi32EEENSR_INS5_IJNSA_ILi8EEENSA_ILi32EEEEEENS5_IJS15_SB_EEEEEEEvNS4_8identityESY_S19_vS1A_EENS_8epilogue10collective6detail29Sm90TmaWarpSpecializedAdapterINS1D_15DefaultEpilogueIfSI_SI_NS1C_6thread17LinearCombinationIfLi1EffLNS1H_9ScaleType4KindE0ELNS_15FloatRoundStyleE2EfEENS1_15EpilogueDefaultEEEEEvvEEEEvNT_6ParamsE)
        .other          _ZN7cutlass13device_kernelINS_4gemm6kernel13GemmUniversalIN4cute5tupleIJiiiiEEENS1_10collective13CollectiveMmaINS1_34MainloopSm90TmaGmmaWarpSpecializedILi7ENS5_IJNS4_1CILi1EEESB_SB_EEENS1_32KernelTmaWarpSpecializedPingpongEEENS5_IJNSA_ILi64EEENSA_ILi128EEESF_EEEfNS5_IJlSB_lEEEfSI_NS4_8TiledMMAINS4_8MMA_AtomIJNS4_4SM904GMMA30MMA_64x128x8_F32TF32TF32_SS_TNILNSM_7ScaleInE1ELSO_1EEEEEENS4_6LayoutISC_NS5_IJNSA_ILi0EEESS_SS_EEEEENS5_IJNS4_10UnderscoreESV_SV_EEEEENS4_13SM90_TMA_LOADENS4_14ComposedLayoutINS4_7SwizzleILi3ELi4ELi3EEENS4_18smem_ptr_flag_bitsILi32EEENSR_INS5_IJNSA_ILi8EEENSA_ILi32EEEEEENS5_IJS15_SB_EEEEEEEvNS4_8identityESY_S19_vS1A_EENS_8epilogue10collective6detail29Sm90TmaWarpSpecializedAdapterINS1D_15DefaultEpilogueIfSI_SI_NS1C_6thread17LinearCombinationIfLi1EffLNS1H_9ScaleType4KindE0ELNS_15FloatRoundStyleE2EfEENS1_15EpilogueDefaultEEEEEvvEEEEvNT_6ParamsE,@"STO_CUDA_ENTRY STV_DEFAULT"
_ZN7cutlass13device_kernelINS_4gemm6kernel13GemmUniversalIN4cute5tupleIJiiiiEEENS1_10collective13CollectiveMmaINS1_34MainloopSm90TmaGmmaWarpSpecializedILi7ENS5_IJNS4_1CILi1EEESB_SB_EEENS1_32KernelTmaWarpSpecializedPingpongEEENS5_IJNSA_ILi64EEENSA_ILi128EEESF_EEEfNS5_IJlSB_lEEEfSI_NS4_8TiledMMAINS4_8MMA_AtomIJNS4_4SM904GMMA30MMA_64x128x8_F32TF32TF32_SS_TNILNSM_7ScaleInE1ELSO_1EEEEEENS4_6LayoutISC_NS5_IJNSA_ILi0EEESS_SS_EEEEENS5_IJNS4_10UnderscoreESV_SV_EEEEENS4_13SM90_TMA_LOADENS4_14ComposedLayoutINS4_7SwizzleILi3ELi4ELi3EEENS4_18smem_ptr_flag_bitsILi32EEENSR_INS5_IJNSA_ILi8EEENSA_ILi32EEEEEENS5_IJS15_SB_EEEEEEEvNS4_8identityESY_S19_vS1A_EENS_8epilogue10collective6detail29Sm90TmaWarpSpecializedAdapterINS1D_15DefaultEpilogueIfSI_SI_NS1C_6thread17LinearCombinationIfLi1EffLNS1H_9ScaleType4KindE0ELNS_15FloatRoundStyleE2EfEENS1_15EpilogueDefaultEEEEEvvEEEEvNT_6ParamsE:
[----:B------:R-:W0:Y:S02]  /*0000*/  LDC R1, c[0x0][0x28] ;  /* 0x00000a00ff017b82 */ /* 0x000e240000000800 */
[----:B0-----:R-:W-:Y:S01]  /*0010*/  VIADD R1, R1, 0xfffffff8 ;  /* 0xfffffff801017836 */ /* 0x001fe20000000000 */
[----:B------:R-:W0:Y:S01]  /*0020*/  S2R R4, SR_TID.X ;  /* 0x0000000000047919 */ /* 0x000e220000002100 */
[----:B------:R-:W-:Y:S01]  /*0030*/  ELECT P0, URZ, PT ;  /* 0x00000000003f782f */ /* 0x000fe20003800000 */
[----:B------:R-:W-:Y:S01]  /*0040*/  BSSY B0, `(.L_x_0) ;  /* 0x000000f000007945 */ /* 0x000fe20003800000 */
[--C-:B0-----:R-:W-:Y:S02]  /*0050*/  SHF.R.U32.HI R0, RZ, 0x5, R4.reuse ;  /* 0x00000005ff007819 */ /* 0x101fe40000011604 */
[----:B------:R-:W-:-:S03]  /*0060*/  SHF.R.U32.HI R5, RZ, 0x7, R4 ;  /* 0x00000007ff057819 */ /* 0x000fc60000011604 */
[----:B------:R-:W0:Y:S04]  /*0070*/  SHFL.IDX PT, R2, R0, RZ, 0x1f ;  /* 0x00001fff00027589 */ /* 0x000e2800000e0000 */
[----:B------:R1:W2:Y:S01]  /*0080*/  SHFL.IDX PT, R7, R5, RZ, 0x1f ;  /* 0x00001fff05077589 */ /* 0x0002a200000e0000 */
[----:B0-----:R-:W-:-:S13]  /*0090*/  ISETP.NE.OR P0, PT, R2, RZ, !P0 ;  /* 0x000000ff0200720c */ /* 0x001fda0004705670 */
[----:B-12---:R-:W-:Y:S05]  /*00a0*/  @P0 BRA `(.L_x_1) ;  /* 0x0000000000200947 */ /* 0x006fea0003800000 */
[----:B------:R-:W-:Y:S02]  /*00b0*/  ULDC.64 UR4, c[0x0][0x198] ;  /* 0x0000660000047ab9 */ /* 0x000fe40000000a00 */
[----:B------:R-:W-:Y:S02]  /*00c0*/  UIADD3 UR6, UP0, UR4, 0xf0, URZ ;  /* 0x000000f004067890 */ /* 0x000fe4000ff1e03f */
[----:B------:R-:W-:Y:S02]  /*00d0*/  UIADD3 UR4, UP1, UR4, 0x1f0, URZ ;  /* 0x000001f004047890 */ /* 0x000fe4000ff3e03f */
[----:B------:R-:W-:Y:S02]  /*00e0*/  UIADD3.X UR7, URZ, UR5, URZ, UP0, !UPT ;  /* 0x000000053f077290 */ /* 0x000fe400087fe43f */
[----:B------:R-:W-:-:S07]  /*00f0*/  UIADD3.X UR5, URZ, UR5, URZ, UP1, !UPT ;  /* 0x000000053f057290 */ /* 0x000fce0008ffe43f */
[----:B------:R0:W-:Y:S02]  /*0100*/  UTMACCTL.PF [UR6] ;  /* 0x00000000060079b9 */ /* 0x0001e40008040000 */
[----:B------:R0:W-:Y:S02]  /*0110*/  UTMACCTL.PF [UR4] ;  /* 0x00000000040079b9 */ /* 0x0001e40008040000 */
[----:B0-----:R-:W-:Y:S01]  /*0120*/  NOP ;  /* 0x0000000000007918 */ /* 0x001fe20000000000 */
.L_x_1:
[----:B------:R-:W-:Y:S05]  /*0130*/  BSYNC B0 ;  /* 0x0000000000007941 */ /* 0x000fea0003800000 */
.L_x_0:
[----:B------:R-:W0:Y:S02]  /*0140*/  SHFL.IDX PT, R3, R0, RZ, 0x1f ;  /* 0x00001fff00037589 */ /* 0x000e2400000e0000 */
[----:B0-----:R-:W-:-:S13]  /*0150*/  ISETP.NE.AND P0, PT, R3, RZ, PT ;  /* 0x000000ff0300720c */ /* 0x001fda0003f05270 */
[----:B------:R-:W-:Y:S05]  /*0160*/  @P0 BRA `(.L_x_2) ;  /* 0x0000000000700947 */ /* 0x000fea0003800000 */
[----:B------:R-:W0:Y:S01]  /*0170*/  S2UR UR8, SR_CgaCtaId ;  /* 0x00000000000879c3 */ /* 0x000e220000008800 */
[----:B------:R-:W-:Y:S01]  /*0180*/  UMOV UR4, 0x400 ;  /* 0x0000040000047882 */ /* 0x000fe20000000000 */
[----:B------:R-:W-:Y:S01]  /*0190*/  UMOV UR5, 0x1 ;  /* 0x0000000100057882 */ /* 0x000fe20000000000 */
[----:B------:R-:W-:Y:S01]  /*01a0*/  UMOV UR6, 0x80 ;  /* 0x0000008000067882 */ /* 0x000fe20000000000 */
[----:B------:R-:W-:Y:S01]  /*01b0*/  ELECT P0, URZ, PT ;  /* 0x00000000003f782f */ /* 0x000fe20003800000 */
[----:B------:R-:W-:-:S04]  /*01c0*/  UIADD3 UR6, -UR6, 0x100000, URZ ;  /* 0x0010000006067890 */ /* 0x000fc8000fffe13f */
[----:B------:R-:W-:Y:S02]  /*01d0*/  USHF.L.U32 UR7, UR6, 0xb, URZ ;  /* 0x0000000b06077899 */ /* 0x000fe4000800063f */
[----:B------:R-:W-:Y:S02]  /*01e0*/  USHF.L.U32 UR6, UR6, 0x1, URZ ;  /* 0x0000000106067899 */ /* 0x000fe4000800063f */
[----:B0-----:R-:W-:Y:S02]  /*01f0*/  ULEA UR8, UR8, UR4, 0x18 ;  /* 0x0000000408087291 */ /* 0x001fe4000f8ec03f */
[----:B------:R-:W-:-:S04]  /*0200*/  UIADD3 UR4, -UR5, 0x100000, URZ ;  /* 0x0010000005047890 */ /* 0x000fc8000fffe13f */
[----:B------:R-:W-:Y:S02]  /*0210*/  USHF.L.U32 UR5, UR4, 0xb, URZ ;  /* 0x0000000b04057899 */ /* 0x000fe4000800063f */
[----:B------:R-:W-:Y:S01]  /*0220*/  USHF.L.U32 UR4, UR4, 0x1, URZ ;  /* 0x0000000104047899 */ /* 0x000fe2000800063f */
[----:B------:R-:W0:Y:S11]  /*0230*/  FENCE.VIEW.ASYNC.S ;  /* 0x00000000000073c6 */ /* 0x000e360000000000 */
[----:B0-----:R0:W1:Y:S01]  /*0240*/  SYNCS.EXCH.64 URZ, [UR8], UR4 ;  /* 0x00000004083f75b2 */ /* 0x0010620008000100 */
[----:B------:R0:W2:Y:S01]  /*0250*/  SYNCS.EXCH.64 URZ, [UR8+0x38], UR6 ;  /* 0x00003806083f75b2 */ /* 0x0000a20008000100 */
[----:B------:R0:W3:Y:S01]  /*0260*/  SYNCS.EXCH.64 URZ, [UR8+0x8], UR4 ;  /* 0x00000804083f75b2 */ /* 0x0000e20008000100 */
[----:B------:R0:W4:Y:S01]  /*0270*/  SYNCS.EXCH.64 URZ, [UR8+0x40], UR6 ;  /* 0x00004006083f75b2 */ /* 0x0001220008000100 */
[----:B------:R0:W0:Y:S01]  /*0280*/  SYNCS.EXCH.64 URZ, [UR8+0x10], UR4 ;  /* 0x00001004083f75b2 */ /* 0x0000220008000100 */
        /* <DEDUP_REMOVED lines=9> */
[----:B------:R-:W-:Y:S01]  /*0320*/  NOP ;  /* 0x0000000000007918 */ /* 0x000fe20000000000 */
.L_x_2:
[----:B------:R-:W5:Y:S01]  /*0330*/  SHFL.IDX PT, R6, R0, RZ, 0x1f ;  /* 0x00001fff00067589 */ /* 0x000f6200000e0000 */
[----:B------:R-:W-:Y:S01]  /*0340*/  ELECT P0, URZ, PT ;  /* 0x00000000003f782f */ /* 0x000fe20003800000 */
[----:B------:R-:W-:Y:S01]  /*0350*/  NOP ;  /* 0x0000000000007918 */ /* 0x000fe20000000000 */
[----:B------:R-:W-:Y:S01]  /*0360*/  ELECT P1, URZ, PT ;  /* 0x00000000003f782f */ /* 0x000fe20003820000 */
[----:B------:R-:W1:Y:S01]  /*0370*/  SHFL.IDX PT, R3, R0, RZ, 0x1f ;  /* 0x00001fff00037589 */ /* 0x000e6200000e0000 */
[----:B0-----:R-:W-:Y:S01]  /*0380*/  UMOV UR4, 0x20 ;  /* 0x0000002000047882 */ /* 0x001fe20000000000 */
[----:B------:R-:W-:Y:S01]  /*0390*/  UMOV UR11, 0x80 ;  /* 0x00000080000b7882 */ /* 0x000fe20000000000 */
[----:B------:R-:W-:Y:S01]  /*03a0*/  NOP ;  /* 0x0000000000007918 */ /* 0x000fe20000000000 */
[----:B------:R-:W0:Y:S01]  /*03b0*/  SHFL.IDX PT, R5, R5, RZ, 0x1f ;  /* 0x00001fff05057589 */ /* 0x000e2200000e0000 */
[C---:B------:R-:W-:Y:S01]  /*03c0*/  VIADD R31, R7.reuse, 0xffffffff ;  /* 0xffffffff071f7836 */ /* 0x040fe20000000000 */
[----:B------:R-:W-:Y:S01]  /*03d0*/  ULDC.64 UR36, c[0x0][0x208] ;  /* 0x0000820000247ab9 */ /* 0x000fe20000000a00 */
[----:B------:R-:W-:-:S03]  /*03e0*/  ISETP.NE.AND P2, PT, R7, RZ, PT ;  /* 0x000000ff0700720c */ /* 0x000fc60003f45270 */
[----:B------:R-:W-:Y:S02]  /*03f0*/  ISETP.GE.U32.AND P3, PT, R31, 0x2, PT ;  /* 0x000000021f00780c */ /* 0x000fe40003f66070 */
[----:B-----5:R-:W-:Y:S02]  /*0400*/  ISETP.NE.OR P0, PT, R6, RZ, !P0 ;  /* 0x000000ff0600720c */ /* 0x020fe40004705670 */
[----:B-1----:R-:W-:Y:S02]  /*0410*/  ISETP.NE.OR P1, PT, R3, RZ, !P1 ;  /* 0x000000ff0300720c */ /* 0x002fe40004f25670 */
[----:B------:R-:W-:Y:S02]  /*0420*/  SHF.R.S32.HI R3, RZ, 0x1f, R2 ;  /* 0x0000001fff037819 */ /* 0x000fe40000011402 */
[----:B0-----:R-:W-:Y:S02]  /*0430*/  R2UR UR43, R5 ;  /* 0x00000000052b72ca */ /* 0x001fe400000e0000 */
[----:B------:R-:W-:-:S05]  /*0440*/  LEA.HI R3, R3, R2, RZ, 0x2 ;  /* 0x0000000203037211 */ /* 0x000fca00078f10ff */
[----:B------:R-:W-:Y:S01]  /*0450*/  VOTEU.ALL UP0, P0 ;  /* 0x00000000003f7886 */ /* 0x000fe20000000000 */
[----:B------:R-:W-:Y:S01]  /*0460*/  LOP3.LUT R3, R3, 0xfffffffc, RZ, 0xc0, !PT ;  /* 0xfffffffc03037812 */ /* 0x000fe200078ec0ff */
[----:B------:R-:W-:-:S03]  /*0470*/  VOTEU.ALL UP1, P1 ;  /* 0x00000000003f7886 */ /* 0x000fc60000820000 */
[----:B------:R-:W0:Y:S01]  /*0480*/  @!UP0 S2UR UR7, SR_CgaCtaId ;  /* 0x00000000000789c3 */ /* 0x000e220000008800 */
[----:B------:R-:W-:Y:S01]  /*0490*/  @!UP0 UMOV UR6, 0x400 ;  /* 0x0000040000068882 */ /* 0x000fe20000000000 */
[----:B------:R-:W-:-:S04]  /*04a0*/  @!UP0 UIADD3 UR4, -UR4, 0x100000, URZ ;  /* 0x0010000004048890 */ /* 0x000fc8000fffe13f */
[----:B------:R-:W-:Y:S02]  /*04b0*/  @!UP0 USHF.L.U32 UR5, UR4, 0xb, URZ ;  /* 0x0000000b04058899 */ /* 0x000fe4000800063f */
[----:B------:R-:W-:Y:S01]  /*04c0*/  @!UP0 USHF.L.U32 UR4, UR4, 0x1, URZ ;  /* 0x0000000104048899 */ /* 0x000fe2000800063f */
[----:B------:R-:W-:Y:S01]  /*04d0*/  IMAD.IADD R14, R2, 0x1, -R3 ;  /* 0x00000001020e7824 */ /* 0x000fe200078e0a03 */
[----:B------:R-:W-:Y:S01]  /*04e0*/  @!UP1 UMOV UR9, 0x400 ;  /* 0x0000040000099882 */ /* 0x000fe20000000000 */
[----:B------:R-:W-:Y:S01]  /*04f0*/  VOTEU.ALL UP2, P1 ;  /* 0x00000000003f7886 */ /* 0x000fe20000840000 */
[----:B------:R-:W-:Y:S01]  /*0500*/  VOTEU.ALL UP3, P1 ;  /* 0x00000000003f7886 */ /* 0x000fe20000860000 */
[----:B------:R-:W-:Y:S01]  /*0510*/  VOTEU.ALL UP4, P1 ;  /* 0x00000000003f7886 */ /* 0x000fe20000880000 */
[----:B------:R-:W1:Y:S01]  /*0520*/  @!UP1 S2UR UR10, SR_CgaCtaId ;  /* 0x00000000000a99c3 */ /* 0x000e620000008800 */
[----:B------:R-:W-:Y:S01]  /*0530*/  VOTEU.ALL UP5, P1 ;  /* 0x00000000003f7886 */ /* 0x000fe200008a0000 */
[----:B------:R-:W-:-:S04]  /*0540*/  SHF.R.S32.HI R3, RZ, 0x1f, R4 ;  /* 0x0000001fff037819 */ /* 0x000fc80000011404 */
[----:B------:R-:W-:-:S04]  /*0550*/  LEA.HI R3, R3, R4, RZ, 0x7 ;  /* 0x0000000403037211 */ /* 0x000fc800078f38ff */
[----:B------:R-:W-:-:S05]  /*0560*/  LOP3.LUT R3, R3, 0xffffff80, RZ, 0xc0, !PT ;  /* 0xffffff8003037812 */ /* 0x000fca00078ec0ff */
[----:B------:R-:W-:Y:S01]  /*0570*/  IMAD.IADD R5, R4, 0x1, -R3 ;  /* 0x0000000104057824 */ /* 0x000fe200078e0a03 */
[----:B0-----:R-:W-:Y:S02]  /*0580*/  @!UP0 ULEA UR8, UR7, UR6, 0x18 ;  /* 0x0000000607088291 */ /* 0x001fe4000f8ec03f */
[----:B------:R-:W-:-:S04]  /*0590*/  @!UP1 UIADD3 UR6, -UR11, 0x100000, URZ ;  /* 0x001000000b069890 */ /* 0x000fc8000fffe13f */
[----:B------:R-:W-:Y:S02]  /*05a0*/  @!UP1 USHF.L.U32 UR7, UR6, 0xb, URZ ;  /* 0x0000000b06079899 */ /* 0x000fe4000800063f */
[----:B------:R-:W-:Y:S01]  /*05b0*/  @!UP1 USHF.L.U32 UR6, UR6, 0x1, URZ ;  /* 0x0000000106069899 */ /* 0x000fe2000800063f */
[----:B------:R-:W-:Y:S01]  /*05c0*/  VOTEU.ALL UP0, P0 ;  /* 0x00000000003f7886 */ /* 0x000fe20000000000 */
[----:B-1----:R-:W-:Y:S01]  /*05d0*/  @!UP1 ULEA UR9, UR10, UR9, 0x18 ;  /* 0x000000090a099291 */ /* 0x002fe2000f8ec03f */
[----:B------:R-:W-:Y:S02]  /*05e0*/  VOTEU.ALL UP1, P0 ;  /* 0x00000000003f7886 */ /* 0x000fe40000020000 */
[----:B------:R-:W-:Y:S01]  /*05f0*/  ULDC.64 UR10, c[0x0][0x598] ;  /* 0x00016600000a7ab9 */ /* 0x000fe20000000a00 */
[----:B------:R-:W-:Y:S01]  /*0600*/  ISETP.NE.AND P0, PT, R14, 0x3, PT ;  /* 0x000000030e00780c */ /* 0x000fe20003f05270 */
[----:B------:R-:W0:Y:S02]  /*0610*/  FENCE.VIEW.ASYNC.S ;  /* 0x00000000000073c6 */ /* 0x000e240000000000 */
[----:B0-----:R0:W2:Y:S01]  /*0620*/  @!UP0 SYNCS.EXCH.64 URZ, [UR8+0xa0], UR4 ;  /* 0x0000a004083f85b2 */ /* 0x0010a20008000100 */
[----:B------:R-:W-:-:S02]  /*0630*/  ISETP.NE.U32.AND P1, PT, RZ, UR10, PT ;  /* 0x0000000aff007c0c */ /* 0x000fc4000bf25070 */
[----:B------:R-:W-:Y:S02]  /*0640*/  ISETP.EQ.OR P0, PT, R14, RZ, !P0 ;  /* 0x000000ff0e00720c */ /* 0x000fe40004702670 */
[----:B------:R-:W-:Y:S02]  /*0650*/  ISETP.NE.AND.EX P1, PT, RZ, UR11, PT, P1 ;  /* 0x0000000bff007c0c */ /* 0x000fe4000bf25310 */
[----:B------:R-:W-:-:S04]  /*0660*/  ISETP.EQ.AND P0, PT, R7, RZ, P0 ;  /* 0x000000ff0700720c */ /* 0x000fc80000702270 */
[----:B------:R-:W-:-:S04]  /*0670*/  SEL R23, RZ, 0x1, !P0 ;  /* 0x00000001ff177807 */ /* 0x000fc80004000000 */
[----:B------:R-:W-:Y:S01]  /*0680*/  SEL R23, R23, 0x2, P3 ;  /* 0x0000000217177807 */ /* 0x000fe20001800000 */
[----:B------:R0:W2:Y:S01]  /*0690*/  @!UP1 SYNCS.EXCH.64 URZ, [UR8+0xa8], UR4 ;  /* 0x0000a804083f95b2 */ /* 0x0000a20008000100 */
[----:B------:R-:W-:Y:S01]  /*06a0*/  NOP ;  /* 0x0000000000007918 */ /* 0x000fe20000000000 */
[----:B------:R0:W2:Y:S01]  /*06b0*/  @!UP2 SYNCS.EXCH.64 URZ, [UR9+0x80], UR6 ;  /* 0x00008006093fa5b2 */ /* 0x0000a20008000100 */
[----:B------:R0:W2:Y:S01]  /*06c0*/  @!UP3 SYNCS.EXCH.64 URZ, [UR9+0x88], UR6 ;  /* 0x00008806093fb5b2 */ /* 0x0000a20008000100 */
[----:B------:R0:W2:Y:S01]  /*06d0*/  @!UP4 SYNCS.EXCH.64 URZ, [UR9+0x90], UR6 ;  /* 0x00009006093fc5b2 */ /* 0x0000a20008000100 */
[----:B------:R0:W2:Y:S01]  /*06e0*/  @!UP5 SYNCS.EXCH.64 URZ, [UR9+0x98], UR6 ;  /* 0x00009806093fd5b2 */ /* 0x0000a20008000100 */
[----:B------:R-:W-:Y:S01]  /*06f0*/  NOP ;  /* 0x0000000000007918 */ /* 0x000fe20000000000 */
[----:B--234-:R-:W-:Y:S06]  /*0700*/  BAR.SYNC.DEFER_BLOCKING 0x0 ;  /* 0x0000000000007b1d */ /* 0x01cfec0000010000 */
[----:B0-----:R-:W-:Y:S05]  /*0710*/  @!P1 BRA `(.L_x_3) ;  /* 0x00000000001c9947 */ /* 0x001fea0003800000 */
[----:B------:R-:W0:Y:S02]  /*0720*/  LDC.64 R2, c[0x0][0x598] ;  /* 0x00016600ff027b82 */ /* 0x000e240000000a00 */
[----:B0-----:R-:W2:Y:S02]  /*0730*/  LDG.E.64 R2, desc[UR36][R2.64] ;  /* 0x0000002402027981 */ /* 0x001ea4000c1e1b00 */
[----:B--2---:R-:W-:-:S04]  /*0740*/  ISETP.NE.U32.AND P0, PT, R2, RZ, PT ;  /* 0x000000ff0200720c */ /* 0x004fc80003f05070 */
[----:B------:R-:W-:-:S13]  /*0750*/  ISETP.NE.AND.EX P0, PT, R3, RZ, PT, P0 ;  /* 0x000000ff0300720c */ /* 0x000fda0003f05300 */
[----:B------:R-:W-:Y:S05]  /*0760*/  @!P0 BRA `(.L_x_3) ;  /* 0x0000000000088947 */ /* 0x000fea0003800000 */
[----:B------:R1:W5:Y:S01]  /*0770*/  LD.E R88, desc[UR36][R2.64] ;  /* 0x0000002402587980 */ /* 0x000362000c101900 */
[----:B------:R-:W-:Y:S05]  /*0780*/  BRA `(.L_x_4) ;  /* 0x0000000000247947 */ /* 0x000fea0003800000 */
.L_x_3:
[----:B------:R-:W-:Y:S02]  /*0790*/  ULDC.64 UR4, c[0x0][0x588] ;  /* 0x0001620000047ab9 */ /* 0x000fe40000000a00 */
[----:B------:R-:W-:-:S04]  /*07a0*/  ISETP.NE.U32.AND P0, PT, RZ, UR4, PT ;  /* 0x00000004ff007c0c */ /* 0x000fc8000bf05070 */
[----:B------:R-:W-:-:S13]  /*07b0*/  ISETP.NE.AND.EX P0, PT, RZ, UR5, PT, P0 ;  /* 0x00000005ff007c0c */ /* 0x000fda000bf05300 */
[----:B------:R-:W-:Y:S05]  /*07c0*/  @!P0 BRA `(.L_x_5) ;  /* 0x00000000000c8947 */ /* 0x000fea0003800000 */
[----:B------:R-:W0:Y:S02]  /*07d0*/  LDC.64 R88, c[0x0][0x588] ;  /* 0x00016200ff587b82 */ /* 0x000e240000000a00 */
[----:B0-----:R0:W5:Y:S01]  /*07e0*/  LDG.E R88, desc[UR36][R88.64] ;  /* 0x0000002458587981 */ /* 0x001162000c1e1900 */
[----:B------:R-:W-:Y:S05]  /*07f0*/  BRA `(.L_x_4) ;  /* 0x0000000000087947 */ /* 0x000fea0003800000 */
.L_x_5:
[----:B------:R-:W-:Y:S02]  /*0800*/  ULDC UR4, c[0x0][0x580] ;  /* 0x0001600000047ab9 */ /* 0x000fe40000000800 */
[----:B------:R-:W-:-:S07]  /*0810*/  IMAD.U32 R88, RZ, RZ, UR4 ;  /* 0x00000004ff587e24 */ /* 0x000fce000f8e00ff */
.L_x_4:
[----:B------:R-:W-:Y:S02]  /*0820*/  ULDC.64 UR4, c[0x0][0x5a0] ;  /* 0x0001680000047ab9 */ /* 0x000fe40000000a00 */
[----:B------:R-:W-:-:S04]  /*0830*/  ISETP.NE.U32.AND P0, PT, RZ, UR4, PT ;  /* 0x00000004ff007c0c */ /* 0x000fc8000bf05070 */
[----:B------:R-:W-:-:S13]  /*0840*/  ISETP.NE.AND.EX P0, PT, RZ, UR5, PT, P0 ;  /* 0x00000005ff007c0c */ /* 0x000fda000bf05300 */
[----:B------:R-:W-:Y:S05]  /*0850*/  @!P0 BRA `(.L_x_6) ;  /* 0x00000000001c8947 */ /* 0x000fea0003800000 */
[----:B-1----:R-:W1:Y:S02]  /*0860*/  LDC.64 R2, c[0x0][0x5a0] ;  /* 0x00016800ff027b82 */ /* 0x002e640000000a00 */
[----:B-1----:R-:W2:Y:S02]  /*0870*/  LDG.E.64 R2, desc[UR36][R2.64] ;  /* 0x0000002402027981 */ /* 0x002ea4000c1e1b00 */
[----:B--2---:R-:W-:-:S04]  /*0880*/  ISETP.NE.U32.AND P0, PT, R2, RZ, PT ;  /* 0x000000ff0200720c */ /* 0x004fc80003f05070 */
[----:B------:R-:W-:-:S13]  /*0890*/  ISETP.NE.AND.EX P0, PT, R3, RZ, PT, P0 ;  /* 0x000000ff0300720c */ /* 0x000fda0003f05300 */
[----:B------:R-:W-:Y:S05]  /*08a0*/  @!P0 BRA `(.L_x_6) ;  /* 0x0000000000088947 */ /* 0x000fea0003800000 */
[----:B0-----:R2:W5:Y:S01]  /*08b0*/  LD.E R89, desc[UR36][R2.64] ;  /* 0x0000002402597980 */ /* 0x001562000c101900 */
[----:B------:R-:W-:Y:S05]  /*08c0*/  BRA `(.L_x_7) ;  /* 0x0000000000247947 */ /* 0x000fea0003800000 */
.L_x_6:
[----:B------:R-:W-:Y:S02]  /*08d0*/  ULDC.64 UR4, c[0x0][0x590] ;  /* 0x0001640000047ab9 */ /* 0x000fe40000000a00 */
[----:B------:R-:W-:-:S04]  /*08e0*/  ISETP.NE.U32.AND P0, PT, RZ, UR4, PT ;  /* 0x00000004ff007c0c */ /* 0x000fc8000bf05070 */
[----:B------:R-:W-:-:S13]  /*08f0*/  ISETP.NE.AND.EX P0, PT, RZ, UR5, PT, P0 ;  /* 0x00000005ff007c0c */ /* 0x000fda000bf05300 */
[----:B------:R-:W-:Y:S05]  /*0900*/  @!P0 BRA `(.L_x_8) ;  /* 0x00000000000c8947 */ /* 0x000fea0003800000 */
[----:B-1----:R-:W0:Y:S02]  /*0910*/  LDC.64 R2, c[0x0][0x590] ;  /* 0x00016400ff027b82 */ /* 0x002e240000000a00 */
[----:B0-----:R0:W5:Y:S01]  /*0920*/  LDG.E R89, desc[UR36][R2.64] ;  /* 0x0000002402597981 */ /* 0x001162000c1e1900 */
[----:B------:R-:W-:Y:S05]  /*0930*/  BRA `(.L_x_7) ;  /* 0x0000000000087947 */ /* 0x000fea0003800000 */
.L_x_8:
[----:B------:R-:W-:Y:S02]  /*0940*/  ULDC UR4, c[0x0][0x584] ;  /* 0x0001610000047ab9 */ /* 0x000fe40000000800 */
[----:B0-----:R-:W-:-:S07]  /*0950*/  IMAD.U32 R89, RZ, RZ, UR4 ;  /* 0x00000004ff597e24 */ /* 0x001fce000f8e00ff */
.L_x_7:
[----:B012---:R-:W0:Y:S01]  /*0960*/  LDC R2, c[0x0][0x65c] ;  /* 0x00019700ff027b82 */ /* 0x007e220000000800 */
[----:B------:R-:W1:Y:S01]  /*0970*/  S2R R15, SR_CTAID.Y ;  /* 0x00000000000f7919 */ /* 0x000e620000002600 */
[----:B------:R-:W-:Y:S01]  /*0980*/  ULDC UR6, c[0x0][0x28c] ;  /* 0x0000a30000067ab9 */ /* 0x000fe20000000800 */
[----:B------:R-:W-:Y:S01]  /*0990*/  ISETP.NE.AND P0, PT, R7, 0x2, PT ;  /* 0x000000020700780c */ /* 0x000fe20003f05270 */
[----:B------:R-:W-:Y:S01]  /*09a0*/  UIADD3 UR6, UR6, 0x3f, URZ ;  /* 0x0000003f06067890 */ /* 0x000fe2000fffe03f */
[----:B------:R-:W2:Y:S01]  /*09b0*/  S2R R6, SR_CTAID.X ;  /* 0x0000000000067919 */ /* 0x000ea20000002500 */
[----:B------:R-:W-:Y:S01]  /*09c0*/  UMOV UR38, URZ ;  /* 0x0000003f00267c82 */ /* 0x000fe20008000000 */
[----:B------:R-:W-:Y:S01]  /*09d0*/  UMOV UR39, URZ ;  /* 0x0000003f00277c82 */ /* 0x000fe20008000000 */
[----:B------:R-:W-:Y:S01]  /*09e0*/  USHF.R.S32.HI UR7, URZ, 0x1f, UR6 ;  /* 0x0000001f3f077899 */ /* 0x000fe20008011406 */
[----:B------:R-:W-:-:S03]  /*09f0*/  ULDC.64 UR8, c[0x0][0x650] ;  /* 0x0001940000087ab9 */ /* 0x000fc60000000a00 */
[----:B------:R-:W-:-:S04]  /*0a00*/  ULEA.HI UR7, UR7, UR6, URZ, 0x6 ;  /* 0x0000000607077291 */ /* 0x000fc8000f8f303f */
[----:B------:R-:W-:Y:S01]  /*0a10*/  USHF.R.S32.HI UR40, URZ, 0x6, UR7 ;  /* 0x000000063f287899 */ /* 0x000fe20008011407 */
[----:B0-----:R-:W-:-:S13]  /*0a20*/  ISETP.NE.AND P1, PT, R2, 0x1, PT ;  /* 0x000000010200780c */ /* 0x001fda0003f25270 */
[----:B------:R-:W2:Y:S01]  /*0a30*/  @P1 LDC R17, c[0x0][0x10] ;  /* 0x00000400ff111b82 */ /* 0x000ea20000000800 */
[----:B-1----:R-:W-:Y:S02]  /*0a40*/  @P1 IMAD.MOV.U32 R8, RZ, RZ, R15 ;  /* 0x000000ffff081224 */ /* 0x002fe400078e000f */
[----:B------:R-:W-:Y:S02]  /*0a50*/  @P1 IMAD.MOV.U32 R9, RZ, RZ, RZ ;  /* 0x000000ffff091224 */ /* 0x000fe400078e00ff */
[----:B------:R-:W-:-:S03]  /*0a60*/  @P1 IMAD.MOV.U32 R7, RZ, RZ, RZ ;  /* 0x000000ffff071224 */ /* 0x000fc600078e00ff */
[----:B------:R-:W0:Y:S01]  /*0a70*/  @!P1 LDC R3, c[0x0][0xc] ;  /* 0x00000300ff039b82 */ /* 0x000e220000000800 */
[----:B------:R-:W-:Y:S01]  /*0a80*/  ULDC UR4, c[0x0][0xc] ;  /* 0x0000030000047ab9 */ /* 0x000fe20000000800 */
[----:B------:R-:W-:Y:S02]  /*0a90*/  ULDC UR5, c[0x0][0x10] ;  /* 0x0000040000057ab9 */ /* 0x000fe40000000800 */
[----:B------:R-:W-:-:S04]  /*0aa0*/  UIMAD.WIDE.U32 UR4, UR4, UR5, URZ ;  /* 0x00000005040472a5 */ /* 0x000fc8000f8e003f */
[----:B------:R-:W1:Y:S01]  /*0ab0*/  LDC R0, c[0x0][0x14] ;  /* 0x00000500ff007b82 */ /* 0x000e620000000800 */
[----:B--2---:R-:W-:-:S04]  /*0ac0*/  @P1 IMAD.WIDE.U32 R16, R6, R17, R8 ;  /* 0x0000001106101225 */ /* 0x004fc800078e0008 */
[----:B------:R-:W-:Y:S02]  /*0ad0*/  @P1 IMAD.IADD R17, R17, 0x1, R7 ;  /* 0x0000000111111824 */ /* 0x000fe400078e0207 */
[----:B------:R-:W-:Y:S02]  /*0ae0*/  IMAD.MOV.U32 R7, RZ, RZ, RZ ;  /* 0x000000ffff077224 */ /* 0x000fe400078e00ff */
[----:B0-----:R-:W-:-:S04]  /*0af0*/  @!P1 IMAD.WIDE.U32 R8, R3, R15, R6 ;  /* 0x0000000f03089225 */ /* 0x001fc800078e0006 */
[----:B------:R-:W-:Y:S02]  /*0b00*/  @!P1 IMAD.MOV.U32 R16, RZ, RZ, R8 ;  /* 0x000000ffff109224 */ /* 0x000fe400078e0008 */
[----:B-1----:R-:W-:-:S04]  /*0b10*/  IMAD.WIDE.U32 R10, R0, UR4, RZ ;  /* 0x00000004000a7c25 */ /* 0x002fc8000f8e00ff */
[----:B------:R-:W-:Y:S01]  /*0b20*/  IMAD R3, R0, UR5, RZ ;  /* 0x0000000500037c24 */ /* 0x000fe2000f8e02ff */
[----:B------:R0:W-:Y:S01]  /*0b30*/  STL.64 [R1], R10 ;  /* 0x0000000a01007387 */ /* 0x0001e20000100a00 */
[----:B------:R-:W-:Y:S02]  /*0b40*/  @!P1 IMAD.MOV.U32 R17, RZ, RZ, R9 ;  /* 0x000000ffff119224 */ /* 0x000fe400078e0009 */
[----:B------:R-:W-:Y:S01]  /*0b50*/  IMAD.IADD R0, R11, 0x1, R3 ;  /* 0x000000010b007824 */ /* 0x000fe200078e0203 */
[----:B------:R-:W-:Y:S06]  /*0b60*/  @P0 BRA `(.L_x_9) ;  /* 0x0000000000280947 */ /* 0x000fec0003800000 */
[----:B------:R-:W-:Y:S01]  /*0b70*/  UIMAD.WIDE.U32 UR4, UR40, 0x24924925, URZ ;  /* 0x24924925280478a5 */ /* 0x000fe2000f8e003f */
[----:B------:R-:W-:Y:S01]  /*0b80*/  IADD3 R16, P0, R16, R10, RZ ;  /* 0x0000000a10107210 */ /* 0x000fe20007f1e0ff */
[----:B------:R-:W-:Y:S02]  /*0b90*/  UISETP.GE.U32.AND UP0, UPT, UR40, 0x7, UPT ;  /* 0x000000072800788c */ /* 0x000fe4000bf06070 */
[----:B------:R-:W-:Y:S02]  /*0ba0*/  UIADD3 UR4, -UR5, UR40, URZ ;  /* 0x0000002805047290 */ /* 0x000fe4000fffe13f */
[----:B------:R-:W-:Y:S01]  /*0bb0*/  IMAD.X R17, R0, 0x1, R17, P0 ;  /* 0x0000000100117824 */ /* 0x000fe200000e0611 */
[----:B------:R-:W-:Y:S01]  /*0bc0*/  UMOV UR39, URZ ;  /* 0x0000003f00277c82 */ /* 0x000fe20008000000 */
[----:B------:R-:W-:-:S04]  /*0bd0*/  ULEA.HI UR4, UR4, UR5, URZ, 0x1f ;  /* 0x0000000504047291 */ /* 0x000fc8000f8ff83f */
[----:B------:R-:W-:-:S04]  /*0be0*/  USHF.R.U32.HI UR4, URZ, 0x2, UR4 ;  /* 0x000000023f047899 */ /* 0x000fc80008011604 */
[----:B------:R-:W-:Y:S02]  /*0bf0*/  @UP0 ULOP3.LUT UR39, UR4, 0x1, URZ, 0xc0, !UPT ;  /* 0x0000000104270892 */ /* 0x000fe4000f8ec03f */
[----:B------:R-:W-:-:S12]  /*0c00*/  UIMAD UR38, UR4, -0x7, UR40 ;  /* 0xfffffff9042678a4 */ /* 0x000fd8000f8e0228 */
.L_x_9:
[----:B------:R-:W-:Y:S01]  /*0c10*/  ISETP.GE.U32.AND P0, PT, R16, UR8, PT ;  /* 0x0000000810007c0c */ /* 0x000fe2000bf06070 */
[----:B------:R-:W-:Y:S01]  /*0c20*/  IMAD.MOV.U32 R22, RZ, RZ, -0x1 ;  /* 0xffffffffff167424 */ /* 0x000fe200078e00ff */
[----:B------:R-:W-:Y:S01]  /*0c30*/  PRMT R3, RZ, 0x7610, R3 ;  /* 0x00007610ff037816 */ /* 0x000fe20000000003 */
[----:B------:R-:W-:Y:S01]  /*0c40*/  IMAD.MOV.U32 R18, RZ, RZ, -0x1 ;  /* 0xffffffffff127424 */ /* 0x000fe200078e00ff */
[----:B------:R-:W-:Y:S01]  /*0c50*/  ISETP.GE.U32.AND.EX P0, PT, R17, UR9, PT, P0 ;  /* 0x0000000911007c0c */ /* 0x000fe2000bf06100 */
[----:B------:R-:W-:-:S12]  /*0c60*/  IMAD.MOV.U32 R19, RZ, RZ, -0x1 ;  /* 0xffffffffff137424 */ /* 0x000fd800078e00ff */
[----:B------:R-:W-:Y:S05]  /*0c70*/  @P0 BRA `(.L_x_10) ;  /* 0x0000000400580947 */ /* 0x000fea0003800000 */
[----:B------:R-:W1:Y:S01]  /*0c80*/  LDC.64 R20, c[0x0][0x628] ;  /* 0x00018a00ff147b82 */ /* 0x000e620000000a00 */
[----:B------:R-:W-:Y:S02]  /*0c90*/  IMAD.MOV.U32 R8, RZ, RZ, R16 ;  /* 0x000000ffff087224 */ /* 0x000fe400078e0010 */
[----:B------:R-:W-:-:S05]  /*0ca0*/  IMAD.MOV.U32 R9, RZ, RZ, R17 ;  /* 0x000000ffff097224 */ /* 0x000fca00078e0011 */
[----:B------:R-:W2:Y:S08]  /*0cb0*/  LDC R18, c[0x0][0x630] ;  /* 0x00018c00ff127b82 */ /* 0x000eb00000000800 */
[----:B------:R-:W3:Y:S01]  /*0cc0*/  LDC.64 R24, c[0x0][0x620] ;  /* 0x00018800ff187b82 */ /* 0x000ee20000000a00 */
[----:B-1----:R-:W-:-:S04]  /*0cd0*/  ISETP.NE.U32.AND P0, PT, R20, RZ, PT ;  /* 0x000000ff1400720c */ /* 0x002fc80003f05070 */
[----:B------:R-:W-:-:S13]  /*0ce0*/  ISETP.NE.AND.EX P0, PT, R21, RZ, PT, P0 ;  /* 0x000000ff1500720c */ /* 0x000fda0003f05300 */
[----:B--23--:R-:W-:Y:S05]  /*0cf0*/  @!P0 BRA `(.L_x_11) ;  /* 0x0000000000288947 */ /* 0x00cfea0003800000 */
[----:B------:R-:W1:Y:S02]  /*0d00*/  LDC R3, c[0x0][0x634] ;  /* 0x00018d00ff037b82 */ /* 0x000e640000000800 */
[----:B-1----:R-:W-:-:S05]  /*0d10*/  IADD3 R3, P0, R16, R3, RZ ;  /* 0x0000000310037210 */ /* 0x002fca0007f1e0ff */
[----:B------:R-:W-:-:S04]  /*0d20*/  IMAD.X R19, RZ, RZ, R17, P0 ;  /* 0x000000ffff137224 */ /* 0x000fc800000e0611 */
[----:B------:R-:W-:-:S04]  /*0d30*/  IMAD.WIDE.U32 R8, R19, R20, RZ ;  /* 0x0000001413087225 */ /* 0x000fc800078e00ff */
[----:B0-----:R-:W-:-:S04]  /*0d40*/  IMAD.WIDE.U32 R10, P0, R3, R21, R8 ;  /* 0x00000015030a7225 */ /* 0x001fc80007800008 */
[----:B------:R-:W-:-:S04]  /*0d50*/  IMAD.WIDE.U32 R8, R3, R20, RZ ;  /* 0x0000001403087225 */ /* 0x000fc800078e00ff */
[----:B------:R-:W-:Y:S01]  /*0d60*/  IMAD.X R13, RZ, RZ, RZ, P0 ;  /* 0x000000ffff0d7224 */ /* 0x000fe200000e06ff */
[----:B------:R-:W-:Y:S01]  /*0d70*/  IADD3 RZ, P0, R9, R10, RZ ;  /* 0x0000000a09ff7210 */ /* 0x000fe20007f1e0ff */
[----:B------:R-:W-:-:S04]  /*0d80*/  IMAD.MOV.U32 R12, RZ, RZ, R11 ;  /* 0x000000ffff0c7224 */ /* 0x000fc800078e000b */
[----:B------:R-:W-:-:S08]  /*0d90*/  IMAD.WIDE.U32.X R8, R19, R21, R12, P0 ;  /* 0x0000001513087225 */ /* 0x000fd000000e040c */
.L_x_11:
[-CC-:B------:R-:W-:Y:S01]  /*0da0*/  SHF.R.U64 R30, R8, R18.reuse, R9.reuse ;  /* 0x00000012081e7219 */ /* 0x180fe20000001209 */
[----:B------:R-:W1:Y:S01]  /*0db0*/  LDC R12, c[0x0][0x618] ;  /* 0x00018600ff0c7b82 */ /* 0x000e620000000800 */
[----:B------:R-:W-:Y:S01]  /*0dc0*/  SHF.R.U32.HI R7, RZ, R18, R9 ;  /* 0x00000012ff077219 */ /* 0x000fe20000011609 */
[----:B------:R-:W-:Y:S01]  /*0dd0*/  ULDC UR4, c[0x0][0x150] ;  /* 0x0000540000047ab9 */ /* 0x000fe20000000800 */
[----:B0-----:R-:W-:Y:S02]  /*0de0*/  IADD3 R11, P0, RZ, -R30, RZ ;  /* 0x8000001eff0b7210 */ /* 0x001fe40007f1e0ff */
[----:B------:R-:W-:-:S03]  /*0df0*/  I2FP.F32.U32 R3, R6 ;  /* 0x0000000600037245 */ /* 0x000fc60000201000 */
[----:B------:R-:W0:Y:S01]  /*0e00*/  LDC.64 R26, c[0x0][0x640] ;  /* 0x00019000ff1a7b82 */ /* 0x000e220000000a00 */
[----:B------:R-:W-:Y:S02]  /*0e10*/  IMAD.X R13, RZ, RZ, ~R7, P0 ;  /* 0x000000ffff0d7224 */ /* 0x000fe400000e0e07 */
[----:B------:R-:W-:Y:S01]  /*0e20*/  FMUL R3, R3, UR4 ;  /* 0x0000000403037c20 */ /* 0x000fe20008400000 */
[----:B------:R-:W-:Y:S01]  /*0e30*/  IMAD.WIDE.U32 R8, R11, R24, R16 ;  /* 0x000000180b087225 */ /* 0x000fe200078e0010 */
[----:B------:R-:W-:-:S03]  /*0e40*/  ULDC UR4, c[0x0][0x154] ;  /* 0x0000550000047ab9 */ /* 0x000fc60000000800 */
[----:B------:R-:W-:Y:S01]  /*0e50*/  IMAD R10, R13, R24, RZ ;  /* 0x000000180d0a7224 */ /* 0x000fe200078e02ff */
[----:B------:R-:W2:Y:S01]  /*0e60*/  LDC R7, c[0x0][0x144] ;  /* 0x00005100ff077b82 */ /* 0x000ea20000000800 */
[----:B------:R-:W3:Y:S02]  /*0e70*/  F2I.U32.TRUNC.NTZ R3, R3 ;  /* 0x0000000300037305 */ /* 0x000ee4000020f000 */
[----:B------:R-:W-:-:S04]  /*0e80*/  IMAD R11, R11, R25, R10 ;  /* 0x000000190b0b7224 */ /* 0x000fc800078e020a */
[----:B------:R-:W-:Y:S01]  /*0e90*/  IMAD.IADD R9, R9, 0x1, R11 ;  /* 0x0000000109097824 */ /* 0x000fe200078e020b */
[----:B------:R-:W4:Y:S01]  /*0ea0*/  LDC R18, c[0x0][0x608] ;  /* 0x00018200ff127b82 */ /* 0x000f220000000800 */
[----:B------:R-:W-:-:S03]  /*0eb0*/  IMAD.MOV.U32 R11, RZ, RZ, -0x1 ;  /* 0xffffffffff0b7424 */ /* 0x000fc600078e00ff */
[-C--:B-1----:R-:W-:Y:S02]  /*0ec0*/  SHF.R.U64 R22, R8, R12.reuse, R9 ;  /* 0x0000000c08167219 */ /* 0x082fe40000001209 */
[----:B------:R-:W-:Y:S02]  /*0ed0*/  I2FP.F32.U32 R8, R15 ;  /* 0x0000000f00087245 */ /* 0x000fe40000201000 */
[----:B------:R-:W1:Y:S01]  /*0ee0*/  LDC R24, c[0x0][0x658] ;  /* 0x00019600ff187b82 */ /* 0x000e620000000800 */
[----:B0-----:R-:W-:Y:S01]  /*0ef0*/  ISETP.NE.U32.AND P0, PT, R26, RZ, PT ;  /* 0x000000ff1a00720c */ /* 0x001fe20003f05070 */
[----:B---3--:R-:W-:Y:S01]  /*0f00*/  IMAD.MOV R10, RZ, RZ, -R3 ;  /* 0x000000ffff0a7224 */ /* 0x008fe200078e0a03 */
[----:B------:R-:W-:Y:S01]  /*0f10*/  SHF.R.U32.HI R9, RZ, R12, R9 ;  /* 0x0000000cff097219 */ /* 0x000fe20000011609 */
[----:B------:R-:W-:Y:S01]  /*0f20*/  FMUL R8, R8, UR4 ;  /* 0x0000000408087c20 */ /* 0x000fe20008400000 */
[----:B------:R-:W-:-:S03]  /*0f30*/  ISETP.NE.AND.EX P0, PT, R27, RZ, PT, P0 ;  /* 0x000000ff1b00720c */ /* 0x000fc60003f05300 */
[----:B------:R-:W0:Y:S01]  /*0f40*/  LDC R20, c[0x0][0x148] ;  /* 0x00005200ff147b82 */ /* 0x000e220000000800 */
[----:B--2---:R-:W-:-:S07]  /*0f50*/  IMAD R3, R7, R10, R6 ;  /* 0x0000000a07037224 */ /* 0x004fce00078e0206 */
[----:B------:R-:W2:Y:S01]  /*0f60*/  LDC R21, c[0x0][0x600] ;  /* 0x00018000ff157b82 */ /* 0x000ea20000000800 */
[-CC-:B----4-:R-:W-:Y:S02]  /*0f70*/  SHF.R.U64 R32, R22, R18.reuse, R9.reuse ;  /* 0x0000001216207219 */ /* 0x190fe40000001209 */
[----:B------:R-:W-:Y:S01]  /*0f80*/  SHF.R.U32.HI R7, RZ, R18, R9 ;  /* 0x00000012ff077219 */ /* 0x000fe20000011609 */
[----:B------:R-:W-:Y:S01]  /*0f90*/  IMAD.MOV.U32 R9, RZ, RZ, 0x1 ;  /* 0x00000001ff097424 */ /* 0x000fe200078e00ff */
[----:B------:R3:W4:Y:S03]  /*0fa0*/  F2I.U32.TRUNC.NTZ R18, R8 ;  /* 0x0000000800127305 */ /* 0x000726000020f000 */
[----:B------:R-:W0:Y:S01]  /*0fb0*/  LDC R25, c[0x0][0x648] ;  /* 0x00019200ff197b82 */ /* 0x000e220000000800 */
[-C--:B-1----:R-:W-:Y:S02]  /*0fc0*/  SHF.L.U32 R6, R11, R24.reuse, RZ ;  /* 0x000000180b067219 */ /* 0x082fe400000006ff */
[----:B------:R-:W-:-:S02]  /*0fd0*/  SHF.R.U64 R34, R32, R24, R7 ;  /* 0x0000001820227219 */ /* 0x000fc40000001207 */
[----:B------:R-:W-:Y:S02]  /*0fe0*/  LOP3.LUT R13, RZ, R6, RZ, 0x33, !PT ;  /* 0x00000006ff0d7212 */ /* 0x000fe400078e33ff */
[-C--:B------:R-:W-:Y:S01]  /*0ff0*/  SHF.R.U32.HI R7, RZ, R24.reuse, R7 ;  /* 0x00000018ff077219 */ /* 0x080fe20000011607 */
[----:B------:R-:W1:Y:S01]  /*1000*/  LDC R29, c[0x0][0x638] ;  /* 0x00018e00ff1d7b82 */ /* 0x000e620000000800 */
[----:B------:R-:W-:Y:S01]  /*1010*/  SHF.L.U32 R12, R9, R24, RZ ;  /* 0x00000018090c7219 */ /* 0x000fe200000006ff */
[----:B------:R-:W-:-:S06]  /*1020*/  IMAD.MOV.U32 R6, RZ, RZ, R34 ;  /* 0x000000ffff067224 */ /* 0x000fcc00078e0022 */
[----:B------:R-:W0:Y:S01]  /*1030*/  LDC R28, c[0x0][0x610] ;  /* 0x00018400ff1c7b82 */ /* 0x000e220000000800 */
[----:B---34-:R-:W-:Y:S05]  /*1040*/  @!P0 BRA `(.L_x_12) ;  /* 0x0000000000288947 */ /* 0x018fea0003800000 */
[----:B------:R-:W3:Y:S02]  /*1050*/  LDC R11, c[0x0][0x64c] ;  /* 0x00019300ff0b7b82 */ /* 0x000ee40000000800 */
[----:B---3--:R-:W-:-:S05]  /*1060*/  IADD3 R11, P0, R34, R11, RZ ;  /* 0x0000000b220b7210 */ /* 0x008fca0007f1e0ff */
[----:B------:R-:W-:-:S04]  /*1070*/  IMAD.X R19, RZ, RZ, R7, P0 ;  /* 0x000000ffff137224 */ /* 0x000fc800000e0607 */
[----:B------:R-:W-:-:S04]  /*1080*/  IMAD.WIDE.U32 R6, R19, R26, RZ ;  /* 0x0000001a13067225 */ /* 0x000fc800078e00ff */
[----:B------:R-:W-:-:S04]  /*1090*/  IMAD.WIDE.U32 R8, P0, R11, R27, R6 ;  /* 0x0000001b0b087225 */ /* 0x000fc80007800006 */
[----:B------:R-:W-:-:S04]  /*10a0*/  IMAD.WIDE.U32 R6, R11, R26, RZ ;  /* 0x0000001a0b067225 */ /* 0x000fc800078e00ff */
[----:B------:R-:W-:Y:S01]  /*10b0*/  IMAD.X R11, RZ, RZ, RZ, P0 ;  /* 0x000000ffff0b7224 */ /* 0x000fe200000e06ff */
[----:B------:R-:W-:Y:S01]  /*10c0*/  IADD3 RZ, P0, R7, R8, RZ ;  /* 0x0000000807ff7210 */ /* 0x000fe20007f1e0ff */
[----:B------:R-:W-:-:S04]  /*10d0*/  IMAD.MOV.U32 R10, RZ, RZ, R9 ;  /* 0x000000ffff0a7224 */ /* 0x000fc800078e0009 */
[----:B------:R-:W-:-:S08]  /*10e0*/  IMAD.WIDE.U32.X R6, R19, R27, R10, P0 ;  /* 0x0000001b13067225 */ /* 0x000fd000000e040a */
.L_x_12:
[----:B0-----:R-:W-:Y:S01]  /*10f0*/  SHF.R.U64 R6, R6, R25, R7 ;  /* 0x0000001906067219 */ /* 0x001fe20000001207 */
[----:B--2---:R-:W-:Y:S01]  /*1100*/  VIADD R7, R21, 0xffffffff ;  /* 0xffffffff15077836 */ /* 0x004fe20000000000 */
[----:B------:R-:W-:Y:S01]  /*1110*/  LOP3.LUT R13, R32, R13, RZ, 0xc0, !PT ;  /* 0x0000000d200d7212 */ /* 0x000fe200078ec0ff */
[----:B------:R-:W-:Y:S02]  /*1120*/  IMAD.MOV R18, RZ, RZ, -R18 ;  /* 0x000000ffff127224 */ /* 0x000fe400078e0a12 */
[----:B------:R-:W-:Y:S01]  /*1130*/  IMAD.MOV R8, RZ, RZ, -R6 ;  /* 0x000000ffff087224 */ /* 0x000fe200078e0a06 */
[----:B------:R-:W-:Y:S01]  /*1140*/  LOP3.LUT R7, R22, R7, RZ, 0xc0, !PT ;  /* 0x0000000716077212 */ /* 0x000fe200078ec0ff */
[----:B------:R-:W-:Y:S02]  /*1150*/  IMAD R12, R12, R6, R13 ;  /* 0x000000060c0c7224 */ /* 0x000fe400078e020d */
[----:B------:R-:W-:Y:S02]  /*1160*/  @P1 IMAD R3, R20, R18, R15 ;  /* 0x0000001214031224 */ /* 0x000fe400078e020f */
[----:B-1----:R-:W-:-:S02]  /*1170*/  IMAD R6, R8, R29, R34 ;  /* 0x0000001d08067224 */ /* 0x002fc400078e0222 */
[----:B------:R-:W-:Y:S02]  /*1180*/  IMAD R22, R12, R28, R3 ;  /* 0x0000001c0c167224 */ /* 0x000fe400078e0203 */
[----:B------:R-:W-:Y:S02]  /*1190*/  IMAD R7, R6, R21, R7 ;  /* 0x0000001506077224 */ /* 0x000fe400078e0207 */
[----:B------:R-:W-:Y:S02]  /*11a0*/  IMAD.MOV.U32 R3, RZ, RZ, 0x1 ;  /* 0x00000001ff037424 */ /* 0x000fe400078e00ff */
[----:B------:R-:W-:Y:S01]  /*11b0*/  IMAD.MOV.U32 R19, RZ, RZ, R30 ;  /* 0x000000ffff137224 */ /* 0x000fe200078e001e */
[----:B------:R-:W-:Y:S02]  /*11c0*/  SEL R18, R7, R22, !P1 ;  /* 0x0000001607127207 */ /* 0x000fe40004800000 */
[----:B------:R-:W-:-:S07]  /*11d0*/  SEL R22, R22, R7, !P1 ;  /* 0x0000000716167207 */ /* 0x000fce0004800000 */
.L_x_10:
[----:B------:R-:W-:Y:S05]  /*11e0*/  @!P2 BRA `(.L_x_13) ;  /* 0x0000004c005ca947 */ /* 0x000fea0003800000 */
[----:B------:R-:W-:-:S13]  /*11f0*/  ISETP.GT.U32.AND P0, PT, R31, 0x1, PT ;  /* 0x000000011f00780c */ /* 0x000fda0003f04070 */
[----:B------:R-:W-:Y:S05]  /*1200*/  @P0 EXIT ;  /* 0x000000000000094d */ /* 0x000fea0003800000 */
.L_x_14:
[----:B------:R-:W-:-:S08]  /*1210*/  NOP ;  /* 0x0000000000007918 */ /* 0x000fd00000000000 */
[----:B------:R-:W1:Y:S02]  /*1220*/  USETMAXREG.TRY_ALLOC.CTAPOOL UP0, 0xe8 ;  /* 0x000000e8000079c8 */ /* 0x000e640008000600 */
[----:B-1----:R-:W-:-:S13]  /*1230*/  PLOP3.LUT P0, PT, PT, PT, UP0, 0x80, 0x0 ;  /* 0x000000000000781c */ /* 0x002fda0003f0f008 */
[----:B------:R-:W-:Y:S05]  /*1240*/  @!P0 BRA `(.L_x_14) ;  /* 0xfffffffc00f08947 */ /* 0x000fea000383ffff */
[----:B------:R-:W-:-:S13]  /*1250*/  LOP3.LUT P0, RZ, R3, 0xff, RZ, 0xc0, !PT ;  /* 0x000000ff03ff7812 */ /* 0x000fda000780c0ff */
[----:B------:R-:W-:Y:S05]  /*1260*/  @!P0 EXIT ;  /* 0x000000000000894d */ /* 0x000fea0003800000 */
[----:B------:R-:W2:Y:S01]  /*1270*/  LDL.64 R8, [R1] ;  /* 0x0000000001087983 */ /* 0x000ea20000100a00 */
[----:B------:R-:W-:Y:S01]  /*1280*/  SHF.R.S32.HI R4, RZ, 0x1f, R5 ;  /* 0x0000001fff047819 */ /* 0x000fe20000011405 */
[----:B------:R-:W1:Y:S01]  /*1290*/  S2UR UR4, SR_CgaCtaId ;  /* 0x00000000000479c3 */ /* 0x000e620000008800 */
[----:B------:R-:W-:Y:S01]  /*12a0*/  UISETP.LT.AND UP0, UPT, UR40, 0x1, UPT ;  /* 0x000000012800788c */ /* 0x000fe2000bf01270 */
[----:B------:R-:W-:Y:S01]  /*12b0*/  LOP3.LUT R102, R23, 0x1, RZ, 0xfc, !PT ;  /* 0x0000000117667812 */ /* 0x000fe200078efcff */
[----:B------:R-:W-:Y:S01]  /*12c0*/  UIADD3 UR5, UR43, -0x1, URZ ;  /* 0xffffffff2b057890 */ /* 0x000fe2000fffe03f */
[CC--:B------:R-:W-:Y:S01]  /*12d0*/  LEA.HI R3, R4.reuse, R5.reuse, RZ, 0x2 ;  /* 0x0000000504037211 */ /* 0x0c0fe200078f10ff */
[----:B------:R-:W-:Y:S01]  /*12e0*/  USEL UR42, UR40, 0x1, UP0 ;  /* 0x00000001282a7887 */ /* 0x000fe20008000000 */
[----:B------:R-:W-:Y:S01]  /*12f0*/  LEA.HI R4, R4, R5, RZ, 0x5 ;  /* 0x0000000504047211 */ /* 0x000fe200078f28ff */
[----:B------:R-:W-:Y:S01]  /*1300*/  UMOV UR41, 0x400 ;  /* 0x0000040000297882 */ /* 0x000fe20000000000 */
[--C-:B------:R-:W-:Y:S01]  /*1310*/  SHF.R.S32.HI R90, RZ, 0x2, R3.reuse ;  /* 0x00000002ff5a7819 */ /* 0x100fe20000011403 */
[----:B------:R-:W3:Y:S01]  /*1320*/  LDC R96, c[0x0][0x658] ;  /* 0x00019600ff607b82 */ /* 0x000ee20000000800 */
[----:B------:R-:W-:Y:S01]  /*1330*/  SHF.R.S32.HI R7, RZ, 0x1f, R3 ;  /* 0x0000001fff077819 */ /* 0x000fe20000011403 */
[----:B------:R-:W-:Y:S01]  /*1340*/  UISETP.NE.AND UP0, UPT, UR5, URZ, UPT ;  /* 0x0000003f0500728c */ /* 0x000fe2000bf05270 */
[----:B------:R-:W-:Y:S01]  /*1350*/  LOP3.LUT R6, R3, 0xfffffffc, RZ, 0xc0, !PT ;  /* 0xfffffffc03067812 */ /* 0x000fe200078ec0ff */
[----:B------:R-:W-:Y:S01]  /*1360*/  ULDC UR6, c[0x0][0x284] ;  /* 0x0000a10000067ab9 */ /* 0x000fe20000000800 */
[----:B------:R-:W-:Y:S01]  /*1370*/  LEA.HI R7, R7, R90, RZ, 0x3 ;  /* 0x0000005a07077211 */ /* 0x000fe200078f18ff */
[----:B------:R-:W-:Y:S01]  /*1380*/  USHF.L.U32 UR45, UR40, 0x1, URZ ;  /* 0x00000001282d7899 */ /* 0x000fe2000800063f */
[----:B------:R-:W-:Y:S01]  /*1390*/  SHF.R.S32.HI R3, RZ, 0x5, R4 ;  /* 0x00000005ff037819 */ /* 0x000fe20000011404 */
[----:B------:R-:W4:Y:S01]  /*13a0*/  LDC.64 R94, c[0x0][0x5c8] ;  /* 0x00017200ff5e7b82 */ /* 0x000f220000000a00 */
[----:B------:R-:W-:Y:S01]  /*13b0*/  LOP3.LUT R7, R7, 0xfffffff8, RZ, 0xc0, !PT ;  /* 0xfffffff807077812 */ /* 0x000fe200078ec0ff */
[----:B------:R-:W-:Y:S01]  /*13c0*/  IMAD.IADD R6, R5, 0x1, -R6 ;  /* 0x0000000105067824 */ /* 0x000fe200078e0a06 */
[----:B------:R-:W-:Y:S01]  /*13d0*/  UIADD3 UR42, -UR42, UR40, URZ ;  /* 0x000000282a2a7290 */ /* 0x000fe2000fffe13f */
[----:B------:R-:W-:-:S02]  /*13e0*/  IMAD.MOV.U32 R5, RZ, RZ, 0x1 ;  /* 0x00000001ff057424 */ /* 0x000fc400078e00ff */
[----:B------:R-:W-:Y:S01]  /*13f0*/  IMAD.IADD R90, R90, 0x1, -R7 ;  /* 0x000000015a5a7824 */ /* 0x000fe200078e0a07 */
[----:B-1----:R-:W-:Y:S01]  /*1400*/  ULEA UR41, UR4, UR41, 0x18 ;  /* 0x0000002904297291 */ /* 0x002fe2000f8ec03f */
[----:B------:R-:W1:Y:S01]  /*1410*/  LDC R97, c[0x0][0x288] ;  /* 0x0000a200ff617b82 */ /* 0x000e620000000800 */
[----:B------:R-:W-:Y:S01]  /*1420*/  USHF.L.U32 UR4, UR5, 0x3, URZ ;  /* 0x0000000305047899 */ /* 0x000fe2000800063f */
[--C-:B------:R-:W-:Y:S01]  /*1430*/  IMAD R101, R3, -0x10, -R90.reuse ;  /* 0xfffffff003657824 */ /* 0x100fe200078e0a5a */
[--C-:B------:R-:W-:Y:S01]  /*1440*/  SHF.R.S32.HI R91, RZ, 0x1f, R90.reuse ;  /* 0x0000001fff5b7819 */ /* 0x100fe2000001145a */
[----:B------:R-:W-:Y:S01]  /*1450*/  USEL UR5, URZ, 0x1, UP0 ;  /* 0x000000013f057887 */ /* 0x000fe20008000000 */
[----:B------:R-:W-:Y:S01]  /*1460*/  IMAD.SHL.U32 R92, R6, 0x2, RZ ;  /* 0x00000002065c7824 */ /* 0x000fe200078e00ff */
[----:B------:R-:W-:Y:S01]  /*1470*/  UIADD3 UR46, UR41, 0x80, URZ ;  /* 0x00000080292e7890 */ /* 0x000fe2000fffe03f */
[----:B------:R-:W-:Y:S01]  /*1480*/  VIADD R101, R101, UR6 ;  /* 0x0000000665657c36 */ /* 0x000fe20008000000 */
[----:B------:R-:W0:Y:S01]  /*1490*/  LDC R99, c[0x0][0x600] ;  /* 0x00018000ff637b82 */ /* 0x000e220000000800 */
[----:B------:R-:W-:Y:S01]  /*14a0*/  IMAD.WIDE R90, R3, 0x10, R90 ;  /* 0x00000010035a7825 */ /* 0x000fe200078e025a */
[----:B------:R-:W-:Y:S01]  /*14b0*/  ULOP3.LUT UR4, UR4, 0x8, URZ, 0xc0, !UPT ;  /* 0x0000000804047892 */ /* 0x000fe2000f8ec03f */
[----:B------:R-:W-:Y:S01]  /*14c0*/  SHF.R.S32.HI R93, RZ, 0x1f, R92 ;  /* 0x0000001fff5d7819 */ /* 0x000fe2000001145c */
[----:B------:R-:W-:Y:S01]  /*14d0*/  ULEA UR43, UR43, UR46, 0x3 ;  /* 0x0000002e2b2b7291 */ /* 0x000fe2000f8e183f */
[----:B------:R-:W-:Y:S01]  /*14e0*/  IMAD.MOV.U32 R3, RZ, RZ, -0x1 ;  /* 0xffffffffff037424 */ /* 0x000fe200078e00ff */
[----:B------:R-:W-:Y:S01]  /*14f0*/  ULOP3.LUT UR47, UR4, 0x8, URZ, 0x3c, !UPT ;  /* 0x00000008042f7892 */ /* 0x000fe2000f8e3c3f */
[----:B------:R-:W-:Y:S01]  /*1500*/  IMAD.U32 R103, RZ, RZ, UR5 ;  /* 0x00000005ff677e24 */ /* 0x000fe2000f8e00ff */
[C---:B----4-:R-:W-:Y:S01]  /*1510*/  SHF.L.U64.HI R95, R94.reuse, 0x3, R95 ;  /* 0x000000035e5f7819 */ /* 0x050fe2000001025f */
[----:B------:R-:W-:Y:S01]  /*1520*/  IMAD.SHL.U32 R94, R94, 0x8, RZ ;  /* 0x000000085e5e7824 */ /* 0x000fe200078e00ff */
[-C--:B---3--:R-:W-:Y:S01]  /*1530*/  SHF.L.U32 R3, R3, R96.reuse, RZ ;  /* 0x0000006003037219 */ /* 0x088fe200000006ff */
[----:B------:R-:W-:Y:S01]  /*1540*/  ULOP3.LUT UR44, UR4, 0x18, URZ, 0x3c, !UPT ;  /* 0x00000018042c7892 */ /* 0x000fe2000f8e3c3f */
[----:B------:R-:W-:-:S02]  /*1550*/  SHF.L.U32 R96, R5, R96, RZ ;  /* 0x0000006005607219 */ /* 0x000fc400000006ff */
[----:B------:R-:W-:Y:S01]  /*1560*/  LOP3.LUT R100, RZ, R3, RZ, 0x33, !PT ;  /* 0x00000003ff647212 */ /* 0x000fe200078e33ff */
[----:B-1----:R-:W-:Y:S02]  /*1570*/  IMAD R97, R6, -0x2, R97 ;  /* 0xfffffffe06617824 */ /* 0x002fe400078e0261 */
[----:B0-----:R-:W-:Y:S01]  /*1580*/  VIADD R99, R99, 0xffffffff ;  /* 0xffffffff63637836 */ /* 0x001fe20000000000 */
[----:B--2---:R-:W-:-:S07]  /*1590*/  SHF.L.U64.HI R98, R8, 0x1, R0 ;  /* 0x0000000108627819 */ /* 0x004fce0000010200 */
.L_x_162:
[----:B------:R-:W-:-:S04]  /*15a0*/  SHF.L.U32 R0, R103, 0x1f, RZ ;  /* 0x0000001f67007819 */ /* 0x000fc800000006ff */
[----:B------:R-:W0:Y:S02]  /*15b0*/  SYNCS.PHASECHK.TRANS64.TRYWAIT P0, [UR43+-0x8], R0 ;  /* 0xfffff800ff0075a7 */ /* 0x000e24000800016b */
[----:B01-34-:R-:W-:Y:S05]  /*15c0*/  @!P0 BRA `(.L_x_15) ;  /* 0x0000005800f08947 */ /* 0x01bfea0003800000 */
.L_x_187:
[----:B------:R-:W-:Y:S02]  /*15d0*/  ULDC UR4, c[0x0][0x28c] ;  /* 0x0000a30000047ab9 */ /* 0x000fe40000000800 */
[----:B------:R-:W-:-:S13]  /*15e0*/  ISETP.LT.AND P0, PT, RZ, UR4, PT ;  /* 0x00000004ff007c0c */ /* 0x000fda000bf01270 */
[----:B------:R-:W-:Y:S05]  /*15f0*/  @P0 BRA `(.L_x_16) ;  /* 0x0000000000400947 */ /* 0x000fea0003800000 */
[----:B0-----:R-:W-:Y:S01]  /*1600*/  MOV R0, 0x0 ;  /* 0x0000000000007802 */ /* 0x001fe20000000f00 */
[----:B------:R-:W-:Y:S01]  /*1610*/  ULDC.64 UR4, c[0x4][0x68] ;  /* 0x01001a0000047ab9 */ /* 0x000fe20000000a00 */
[----:B------:R-:W-:Y:S01]  /*1620*/  ULDC.64 UR6, c[0x4][0x8] ;  /* 0x0100020000067ab9 */ /* 0x000fe20000000a00 */
[----:B------:R-:W-:Y:S01]  /*1630*/  IMAD.U32 R4, RZ, RZ, UR4 ;  /* 0x00000004ff047e24 */ /* 0x000fe2000f8e00ff */
[----:B------:R0:W1:Y:S01]  /*1640*/  LDC.64 R14, c[0x4][R0] ;  /* 0x01000000000e7b82 */ /* 0x0000620000000a00 */
[----:B------:R-:W-:Y:S01]  /*1650*/  IMAD.U32 R5, RZ, RZ, UR5 ;  /* 0x00000005ff057e24 */ /* 0x000fe2000f8e00ff */
[----:B------:R-:W-:Y:S01]  /*1660*/  ULDC.64 UR4, c[0x4][0x70] ;  /* 0x01001c0000047ab9 */ /* 0x000fe20000000a00 */
[----:B------:R-:W-:Y:S02]  /*1670*/  IMAD.U32 R10, RZ, RZ, UR6 ;  /* 0x00000006ff0a7e24 */ /* 0x000fe4000f8e00ff */
[----:B------:R-:W-:Y:S02]  /*1680*/  IMAD.U32 R6, RZ, RZ, UR4 ;  /* 0x00000004ff067e24 */ /* 0x000fe4000f8e00ff */
[----:B------:R-:W-:-:S02]  /*1690*/  IMAD.U32 R7, RZ, RZ, UR5 ;  /* 0x00000005ff077e24 */ /* 0x000fc4000f8e00ff */
[----:B------:R-:W-:Y:S02]  /*16a0*/  IMAD.U32 R11, RZ, RZ, UR7 ;  /* 0x00000007ff0b7e24 */ /* 0x000fe4000f8e00ff */
[----:B------:R-:W-:Y:S02]  /*16b0*/  IMAD.MOV.U32 R8, RZ, RZ, 0x1e1 ;  /* 0x000001e1ff087424 */ /* 0x000fe400078e00ff */
[----:B------:R-:W-:Y:S02]  /*16c0*/  IMAD.MOV.U32 R12, RZ, RZ, 0x1 ;  /* 0x00000001ff0c7424 */ /* 0x000fe400078e00ff */
[----:B0-----:R-:W-:-:S07]  /*16d0*/  IMAD.MOV.U32 R13, RZ, RZ, RZ ;  /* 0x000000ffff0d7224 */ /* 0x001fce00078e00ff */
[----:B------:R-:W-:-:S07]  /*16e0*/  LEPC R20, `(.L_x_16) ;  /* 0x000000001014794e */ /* 0x000fce0000000000 */
[----:B-1---5:R-:W-:Y:S05]  /*16f0*/  CALL.ABS.NOINC R14 ;  /* 0x000000000e007343 */ /* 0x022fea0003c00000 */
.L_x_16:
[----:B------:R-:W-:-:S13]  /*1700*/  ISETP.NE.AND P0, PT, R102, 0x3, PT ;  /* 0x000000036600780c */ /* 0x000fda0003f05270 */
[----:B------:R-:W-:Y:S05]  /*1710*/  @!P0 BRA `(.L_x_17) ;  /* 0x0000000000048947 */ /* 0x000fea0003800000 */
[----:B------:R-:W-:Y:S01]  /*1720*/  BPT.TRAP 0x1 ;  /* 0x000000040000795c */ /* 0x000fe20000300000 */
.L_x_17:
[----:B0-----:R-:W-:Y:S02]  /*1730*/  IMAD.U32 R3, RZ, RZ, UR38 ;  /* 0x00000026ff037e24 */ /* 0x001fe4000f8e00ff */
[----:B------:R-:W-:-:S03]  /*1740*/  IMAD.U32 R0, RZ, RZ, UR39 ;  /* 0x00000027ff007e24 */ /* 0x000fc6000f8e00ff */
[----:B------:R-:W-:Y:S02]  /*1750*/  LEA R3, R3, UR41, 0x3 ;  /* 0x0000002903037c11 */ /* 0x000fe4000f8e18ff */
[----:B------:R-:W-:-:S04]  /*1760*/  SHF.L.U32 R0, R0, 0x1f, RZ ;  /* 0x0000001f00007819 */ /* 0x000fc800000006ff */
[----:B------:R0:W1:Y:S01]  /*1770*/  SYNCS.PHASECHK.TRANS64.TRYWAIT P1, [R3+URZ], R0 ;  /* 0x00000000030075a7 */ /* 0x000062000802017f */
[----:B------:R-:W-:Y:S05]  /*1780*/  @!P0 BRA `(.L_x_18) ;  /* 0x0000000000048947 */ /* 0x000fea0003800000 */
[----:B------:R-:W-:Y:S01]  /*1790*/  BPT.TRAP 0x1 ;  /* 0x000000040000795c */ /* 0x000fe20000300000 */
.L_x_18:
[----:B------:R-:W-:-:S05]  /*17a0*/  IMAD.U32 R4, RZ, RZ, UR42 ;  /* 0x0000002aff047e24 */ /* 0x000fca000f8e00ff */
[----:B------:R-:W-:Y:S01]  /*17b0*/  ISETP.GE.AND P2, PT, R4, 0x1, PT ;  /* 0x000000010400780c */ /* 0x000fe20003f46270 */
[----:B-1----:R-:W-:-:S12]  /*17c0*/  @P1 BRA `(.L_x_19) ;  /* 0x0000000000081947 */ /* 0x002fd80003800000 */
[----:B------:R-:W1:Y:S02]  /*17d0*/  SYNCS.PHASECHK.TRANS64.TRYWAIT P1, [R3+URZ], R0 ;  /* 0x00000000030075a7 */ /* 0x000e64000802017f */
[----:B-1----:R-:W-:Y:S05]  /*17e0*/  @!P1 BRA `(.L_x_20) ;  /* 0x0000005800809947 */ /* 0x002fea0003800000 */
.L_x_19:
[----:B------:R-:W-:Y:S05]  /*17f0*/  WARPSYNC.ALL ;  /* 0x0000000000007948 */ /* 0x000fea0003800000 */
[----:B------:R-:W-:Y:S01]  /*1800*/  UIADD3 UR4, UR41, 0x180, URZ ;  /* 0x0000018029047890 */ /* 0x000fe2000fffe03f */
[----:B------:R-:W-:Y:S01]  /*1810*/  WARPGROUP.ARRIVE ;  /* 0x00000000000079c5 */ /* 0x000fe20000000000 */
[----:B------:R-:W-:Y:S02]  /*1820*/  UIADD3 UR5, UR41, 0x1c180, URZ ;  /* 0x0001c18029057890 */ /* 0x000fe4000fffe03f */
[----:B------:R-:W-:Y:S02]  /*1830*/  USHF.R.U32.HI UR4, URZ, 0x4, UR4 ;  /* 0x000000043f047899 */ /* 0x000fe40008011604 */
[----:B------:R-:W-:-:S02]  /*1840*/  USHF.R.U32.HI UR5, URZ, 0x4, UR5 ;  /* 0x000000043f057899 */ /* 0x000fc40008011605 */
[----:B------:R-:W-:Y:S02]  /*1850*/  ULOP3.LUT UR4, UR4, 0x3fff, URZ, 0xc0, !UPT ;  /* 0x00003fff04047892 */ /* 0x000fe4000f8ec03f */
[----:B------:R-:W-:Y:S02]  /*1860*/  ULOP3.LUT UR5, UR5, 0x3fff, URZ, 0xc0, !UPT ;  /* 0x00003fff05057892 */ /* 0x000fe4000f8ec03f */
[----:B------:R-:W-:Y:S02]  /*1870*/  ULOP3.LUT UR4, UR4, 0x10000, URZ, 0xfc, !UPT ;  /* 0x0001000004047892 */ /* 0x000fe4000f8efc3f */
[----:B------:R-:W-:Y:S02]  /*1880*/  ULOP3.LUT UR5, UR5, 0x10000, URZ, 0xfc, !UPT ;  /* 0x0001000005057892 */ /* 0x000fe4000f8efc3f */
[----:B------:R-:W-:Y:S02]  /*1890*/  ULEA UR6, UR38, UR4, 0xa ;  /* 0x0000000426067291 */ /* 0x000fe4000f8e503f */
[----:B------:R-:W-:Y:S01]  /*18a0*/  ULEA UR7, UR38, UR5, 0xb ;  /* 0x0000000526077291 */ /* 0x000fe2000f8e583f */
[----:B------:R-:W-:Y:S01]  /*18b0*/  UMOV UR9, 0x40000040 ;  /* 0x4000004000097882 */ /* 0x000fe20000000000 */
[----:B------:R-:W-:-:S03]  /*18c0*/  UMOV UR11, 0x40000040 ;  /* 0x40000040000b7882 */ /* 0x000fc60000000000 */
[----:B------:R-:W-:Y:S02]  /*18d0*/  UMOV UR8, UR6 ;  /* 0x0000000600087c82 */ /* 0x000fe40008000000 */
[----:B------:R-:W-:Y:S02]  /*18e0*/  UMOV UR10, UR7 ;  /* 0x00000007000a7c82 */ /* 0x000fe40008000000 */
[----:B------:R-:W-:Y:S01]  /*18f0*/  HGMMA.64x128x8.F32.TF32 R24, gdesc[UR8], RZ, !UPT, gsb0 ;  /* 0x05e00000081879f0 */ /* 0x000fe2000c0028ff */
[----:B------:R-:W-:Y:S02]  /*1900*/  UIADD3 UR8, UR6, 0x2, URZ ;  /* 0x0000000206087890 */ /* 0x000fe4000fffe03f */
[----:B------:R-:W-:Y:S01]  /*1910*/  UIADD3 UR10, UR7, 0x2, URZ ;  /* 0x00000002070a7890 */ /* 0x000fe2000fffe03f */
[----:B------:R-:W-:Y:S01]  /*1920*/  UMOV UR9, 0x40000040 ;  /* 0x4000004000097882 */ /* 0x000fe20000000000 */
[----:B------:R-:W-:Y:S01]  /*1930*/  UMOV UR11, 0x40000040 ;  /* 0x40000040000b7882 */ /* 0x000fe20000000000 */
[----:B------:R-:W-:-:S02]  /*1940*/  WARPGROUP.DEPBAR.LE gsb0, 0x0 ;  /* 0x00008000000079c5 */ /* 0x000fc40000010000 */
[----:B------:R-:W-:-:S06]  /*1950*/  WARPGROUP.ARRIVE ;  /* 0x00000000000079c5 */ /* 0x000fcc0000000000 */
[----:B------:R-:W-:Y:S01]  /*1960*/  HGMMA.64x128x8.F32.TF32 R24, gdesc[UR8], R24, gsb0 ;  /* 0x05e00000081879f0 */ /* 0x000fe20008002818 */
[----:B------:R-:W-:Y:S02]  /*1970*/  UIADD3 UR8, UR6, 0x4, URZ ;  /* 0x0000000406087890 */ /* 0x000fe4000fffe03f */
[----:B------:R-:W-:Y:S01]  /*1980*/  UIADD3 UR10, UR7, 0x4, URZ ;  /* 0x00000004070a7890 */ /* 0x000fe2000fffe03f */
[----:B------:R-:W-:Y:S01]  /*1990*/  UMOV UR9, 0x40000040 ;  /* 0x4000004000097882 */ /* 0x000fe20000000000 */
[----:B------:R-:W-:Y:S01]  /*19a0*/  UMOV UR11, 0x40000040 ;  /* 0x40000040000b7882 */ /* 0x000fe20000000000 */
[----:B------:R-:W-:Y:S02]  /*19b0*/  WARPGROUP.DEPBAR.LE gsb0, 0x0 ;  /* 0x00008000000079c5 */ /* 0x000fe40000010000 */
        /* <DEDUP_REMOVED lines=36> */
[----:B------:R-:W-:Y:S03]  /*1c00*/  HGMMA.64x128x8.F32.TF32 R24, gdesc[UR8], R24, gsb0 ;  /* 0x05e00000081879f0 */ /* 0x000fe60008002818 */
[----:B------:R-:W-:Y:S02]  /*1c10*/  WARPGROUP.DEPBAR.LE gsb0, 0x0 ;  /* 0x00008000000079c5 */ /* 0x000fe40000010000 */
[----:B------:R-:W-:Y:S05]  /*1c20*/  @!P2 BRA `(.L_x_21) ;  /* 0x000000040080a947 */ /* 0x000fea0003800000 */
[----:B------:R-:W-:Y:S01]  /*1c30*/  UIADD3 UR6, UR38, 0x1, URZ ;  /* 0x0000000126067890 */ /* 0x000fe2000fffe03f */
[----:B01----:R-:W-:-:S03]  /*1c40*/  IMAD.U32 R0, RZ, RZ, UR42 ;  /* 0x0000002aff007e24 */ /* 0x003fc6000f8e00ff */
[----:B------:R-:W-:-:S04]  /*1c50*/  UISETP.NE.AND UP0, UPT, UR6, 0x7, UPT ;  /* 0x000000070600788c */ /* 0x000fc8000bf05270 */
[----:B------:R-:W-:Y:S02]  /*1c60*/  USEL UR7, URZ, 0x1, UP0 ;  /* 0x000000013f077887 */ /* 0x000fe40008000000 */
[----:B------:R-:W-:Y:S02]  /*1c70*/  USEL UR6, UR6, URZ, UP0 ;  /* 0x0000003f06067287 */ /* 0x000fe40008000000 */
[----:B------:R-:W-:-:S06]  /*1c80*/  ULOP3.LUT UR7, UR39, UR7, URZ, 0x3c, !UPT ;  /* 0x0000000727077292 */ /* 0x000fcc000f8e3c3f */
[----:B------:R-:W-:Y:S01]  /*1c90*/  IMAD.U32 R5, RZ, RZ, UR7 ;  /* 0x00000007ff057e24 */ /* 0x000fe2000f8e00ff */
[----:B------:R-:W-:-:S06]  /*1ca0*/  UMOV UR7, UR38 ;  /* 0x0000002600077c82 */ /* 0x000fcc0008000000 */
.L_x_28:
[----:B01----:R-:W-:Y:S05]  /*1cb0*/  @!P0 BRA `(.L_x_22) ;  /* 0x0000000000048947 */ /* 0x003fea0003800000 */
[----:B------:R-:W-:Y:S01]  /*1cc0*/  BPT.TRAP 0x1 ;  /* 0x000000040000795c */ /* 0x000fe20000300000 */
.L_x_22:
[----:B------:R-:W-:Y:S01]  /*1cd0*/  ULEA UR8, UR6, UR41, 0x3 ;  /* 0x0000002906087291 */ /* 0x000fe2000f8e183f */
[----:B------:R-:W-:-:S08]  /*1ce0*/  SHF.L.U32 R3, R5, 0x1f, RZ ;  /* 0x0000001f05037819 */ /* 0x000fd000000006ff */
[----:B------:R0:W1:Y:S01]  /*1cf0*/  SYNCS.PHASECHK.TRANS64.TRYWAIT P1, [UR8], R3 ;  /* 0x00000003ff0075a7 */ /* 0x0000620008020148 */
[----:B------:R-:W-:Y:S05]  /*1d00*/  @!P0 BRA `(.L_x_23) ;  /* 0x0000000000048947 */ /* 0x000fea0003800000 */
[----:B------:R-:W-:Y:S01]  /*1d10*/  BPT.TRAP 0x1 ;  /* 0x000000040000795c */ /* 0x000fe20000300000 */
.L_x_23:
[----:B-1----:R-:W-:Y:S05]  /*1d20*/  @P1 BRA `(.L_x_24) ;  /* 0x0000000000081947 */ /* 0x002fea0003800000 */
[----:B------:R-:W1:Y:S02]  /*1d30*/  SYNCS.PHASECHK.TRANS64.TRYWAIT P1, [UR8], R3 ;  /* 0x00000003ff0075a7 */ /* 0x000e640008020148 */
[----:B-1----:R-:W-:Y:S05]  /*1d40*/  @!P1 BRA `(.L_x_25) ;  /* 0x00000054003c9947 */ /* 0x002fea0003800000 */
.L_x_24:
[----:B------:R-:W-:Y:S01]  /*1d50*/  ULEA UR13, UR6, UR4, 0xa ;  /* 0x00000004060d7291 */ /* 0x000fe2000f8e503f */
[----:B------:R-:W-:Y:S01]  /*1d60*/  WARPGROUP.ARRIVE ;  /* 0x00000000000079c5 */ /* 0x000fe20000000000 */
[----:B------:R-:W-:Y:S01]  /*1d70*/  ULEA UR12, UR6, UR5, 0xb ;  /* 0x00000005060c7291 */ /* 0x000fe2000f8e583f */
[----:B------:R-:W-:Y:S01]  /*1d80*/  UMOV UR9, 0x40000040 ;  /* 0x4000004000097882 */ /* 0x000fe20000000000 */
[----:B------:R-:W-:-:S03]  /*1d90*/  UMOV UR11, 0x40000040 ;  /* 0x40000040000b7882 */ /* 0x000fc60000000000 */
[----:B------:R-:W-:Y:S02]  /*1da0*/  UMOV UR8, UR13 ;  /* 0x0000000d00087c82 */ /* 0x000fe40008000000 */
[----:B------:R-:W-:Y:S02]  /*1db0*/  UMOV UR10, UR12 ;  /* 0x0000000c000a7c82 */ /* 0x000fe40008000000 */
[----:B------:R-:W-:Y:S01]  /*1dc0*/  HGMMA.64x128x8.F32.TF32 R24, gdesc[UR8], R24, gsb0 ;  /* 0x05e00000081879f0 */ /* 0x000fe20008002818 */
        /* <DEDUP_REMOVED lines=51> */
[----:B------:R-:W-:Y:S01]  /*2100*/  BPT.TRAP 0x1 ;  /* 0x000000040000795c */ /* 0x000fe20000300000 */
.L_x_26:
[----:B------:R-:W-:Y:S01]  /*2110*/  ULEA UR8, UR7, UR41, 0x3 ;  /* 0x0000002907087291 */ /* 0x000fe2000f8e183f */
[----:B------:R-:W-:-:S03]  /*2120*/  ISETP.GT.U32.AND P1, PT, R23, 0x1, PT ;  /* 0x000000011700780c */ /* 0x000fc60003f24070 */
[----:B------:R-:W-:-:S04]  /*2130*/  UIADD3 UR8, UR8, 0x38, URZ ;  /* 0x0000003808087890 */ /* 0x000fc8000fffe03f */
[----:B------:R-:W-:-:S09]  /*2140*/  UPRMT UR8, URZ, 0x654, UR8 ;  /* 0x000006543f087896 */ /* 0x000fd20008000008 */
[----:B------:R-:W-:Y:S01]  /*2150*/  SYNCS.ARRIVE.TRANS64.RED.A1T0 RZ, [UR8], RZ ;  /* 0x000000ffffff79a7 */ /* 0x000fe20008100408 */
[----:B------:R-:W-:Y:S05]  /*2160*/  @P1 BRA `(.L_x_27) ;  /* 0x0000000000041947 */ /* 0x000fea0003800000 */
[----:B------:R-:W-:Y:S01]  /*2170*/  BPT.TRAP 0x1 ;  /* 0x000000040000795c */ /* 0x000fe20000300000 */
.L_x_27:
[----:B------:R-:W-:Y:S01]  /*2180*/  UIADD3 UR6, UR6, 0x1, URZ ;  /* 0x0000000106067890 */ /* 0x000fe2000fffe03f */
[C---:B------:R-:W-:Y:S01]  /*2190*/  ISETP.GT.AND P1, PT, R0.reuse, 0x1, PT ;  /* 0x000000010000780c */ /* 0x040fe20003f24270 */
[----:B------:R-:W-:Y:S01]  /*21a0*/  UIADD3 UR7, UR7, 0x1, URZ ;  /* 0x0000000107077890 */ /* 0x000fe2000fffe03f */
[----:B------:R-:W-:Y:S01]  /*21b0*/  VIADD R0, R0, 0xffffffff ;  /* 0xffffffff00007836 */ /* 0x000fe20000000000 */
[----:B------:R-:W-:Y:S02]  /*21c0*/  UISETP.NE.AND UP0, UPT, UR6, 0x7, UPT ;  /* 0x000000070600788c */ /* 0x000fe4000bf05270 */
[----:B------:R-:W-:Y:S02]  /*21d0*/  UISETP.NE.AND UP1, UPT, UR7, 0x7, UPT ;  /* 0x000000070700788c */ /* 0x000fe4000bf25270 */
[----:B------:R-:W-:Y:S02]  /*21e0*/  USEL UR8, URZ, 0x1, UP0 ;  /* 0x000000013f087887 */ /* 0x000fe40008000000 */
[----:B------:R-:W-:-:S02]  /*21f0*/  USEL UR6, UR6, URZ, UP0 ;  /* 0x0000003f06067287 */ /* 0x000fc40008000000 */
[----:B------:R-:W-:Y:S02]  /*2200*/  USEL UR7, UR7, URZ, UP1 ;  /* 0x0000003f07077287 */ /* 0x000fe40008800000 */
[----:B------:R-:W-:Y:S01]  /*2210*/  LOP3.LUT R5, R5, UR8, RZ, 0x3c, !PT ;  /* 0x0000000805057c12 */ /* 0x000fe2000f8e3cff */
[----:B------:R-:W-:Y:S09]  /*2220*/  @P1 BRA `(.L_x_28) ;  /* 0xfffffff800a01947 */ /* 0x000ff2000383ffff */
.L_x_21:
[----:B01----:R-:W0:Y:S01]  /*2230*/  LDC R0, c[0x0][0x28c] ;  /* 0x0000a300ff007b82 */ /* 0x003e220000000800 */
[----:B------:R-:W-:-:S04]  /*2240*/  IMAD.U32 R3, RZ, RZ, UR47 ;  /* 0x0000002fff037e24 */ /* 0x000fc8000f8e00ff */
[----:B------:R1:W-:Y:S01]  /*2250*/  SYNCS.ARRIVE.TRANS64.A1T0 RZ, [R3+UR46], RZ ;  /* 0x000000ff03ff79a7 */ /* 0x0003e2000810002e */
[----:B0-----:R-:W-:-:S13]  /*2260*/  ISETP.GE.AND P1, PT, R0, 0x1, PT ;  /* 0x000000010000780c */ /* 0x001fda0003f26270 */
[----:B-1----:R-:W-:Y:S05]  /*2270*/  @!P1 BRA `(.L_x_29) ;  /* 0x00000000003c9947 */ /* 0x002fea0003800000 */
[----:B------:R-:W-:Y:S05]  /*2280*/  @!P0 BRA `(.L_x_30) ;  /* 0x0000000000048947 */ /* 0x000fea0003800000 */
[----:B------:R-:W-:Y:S01]  /*2290*/  BPT.TRAP 0x1 ;  /* 0x000000040000795c */ /* 0x000fe20000300000 */
.L_x_30:
[----:B------:R-:W-:Y:S01]  /*22a0*/  UIADD3 UR6, UR38, UR42, URZ ;  /* 0x0000002a26067290 */ /* 0x000fe2000fffe03f */
[----:B------:R-:W-:-:S03]  /*22b0*/  ISETP.GT.U32.AND P0, PT, R23, 0x1, PT ;  /* 0x000000011700780c */ /* 0x000fc60003f04070 */
[----:B------:R-:W-:-:S04]  /*22c0*/  UIMAD.WIDE.U32 UR4, UR6, 0x24924925, URZ ;  /* 0x24924925060478a5 */ /* 0x000fc8000f8e003f */
[----:B------:R-:W-:-:S04]  /*22d0*/  UIADD3 UR4, UR6, -UR5, URZ ;  /* 0x8000000506047290 */ /* 0x000fc8000fffe03f */
[----:B------:R-:W-:-:S04]  /*22e0*/  ULEA.HI UR4, UR4, UR5, URZ, 0x1f ;  /* 0x0000000504047291 */ /* 0x000fc8000f8ff83f */
[----:B------:R-:W-:-:S04]  /*22f0*/  USHF.R.U32.HI UR4, URZ, 0x2, UR4 ;  /* 0x000000023f047899 */ /* 0x000fc80008011604 */
[----:B------:R-:W-:-:S04]  /*2300*/  UIMAD UR4, UR4, -0x7, UR6 ;  /* 0xfffffff9040478a4 */ /* 0x000fc8000f8e0206 */
[----:B------:R-:W-:-:S04]  /*2310*/  ULEA UR4, UR4, UR41, 0x3 ;  /* 0x0000002904047291 */ /* 0x000fc8000f8e183f */
[----:B------:R-:W-:-:S04]  /*2320*/  UIADD3 UR4, UR4, 0x38, URZ ;  /* 0x0000003804047890 */ /* 0x000fc8000fffe03f */
[----:B------:R-:W-:-:S09]  /*2330*/  UPRMT UR4, URZ, 0x654, UR4 ;  /* 0x000006543f047896 */ /* 0x000fd20008000004 */
[----:B------:R-:W-:Y:S01]  /*2340*/  SYNCS.ARRIVE.TRANS64.RED.A1T0 RZ, [UR4], RZ ;  /* 0x000000ffffff79a7 */ /* 0x000fe20008100404 */
[----:B------:R-:W-:Y:S05]  /*2350*/  @P0 BRA `(.L_x_29) ;  /* 0x0000000000040947 */ /* 0x000fea0003800000 */
[----:B------:R-:W-:Y:S01]  /*2360*/  BPT.TRAP 0x1 ;  /* 0x000000040000795c */ /* 0x000fe20000300000 */
.L_x_29:
[----:B------:R-:W-:Y:S01]  /*2370*/  SHF.L.U32 R0, R103, 0x1f, RZ ;  /* 0x0000001f67007819 */ /* 0x000fe200000006ff */
[----:B------:R-:W-:Y:S01]  /*2380*/  UISETP.GE.U32.AND UP1, UPT, UR45, 0x7, UPT ;  /* 0x000000072d00788c */ /* 0x000fe2000bf26070 */
[----:B------:R-:W-:Y:S01]  /*2390*/  SHF.R.S32.HI R9, RZ, 0x1f, R19 ;  /* 0x0000001fff097819 */ /* 0x000fe20000011413 */
[----:B------:R-:W-:Y:S01]  /*23a0*/  UIADD3 UR38, UR38, UR45, URZ ;  /* 0x0000002d26267290 */ /* 0x000fe2000fffe03f */
[----:B------:R-:W0:Y:S03]  /*23b0*/  SYNCS.PHASECHK.TRANS64.TRYWAIT P0, [UR43+0x8], R0 ;  /* 0x00000800ff0075a7 */ /* 0x000e26000800016b */
[----:B------:R-:W-:-:S04]  /*23c0*/  UISETP.GT.U32.AND UP0, UPT, UR38, 0x6, UPT ;  /* 0x000000062600788c */ /* 0x000fc8000bf04070 */
[----:B------:R-:W-:Y:S02]  /*23d0*/  UISETP.LT.U32.AND UP0, UPT, UR45, 0x7, UP0 ;  /* 0x000000072d00788c */ /* 0x000fe40008701070 */
[----:B------:R-:W-:Y:S02]  /*23e0*/  @UP1 UIMAD.WIDE.U32 UR4, UR38, 0x24924925, URZ ;  /* 0x24924925260418a5 */ /* 0x000fe4000f8e003f */
[----:B------:R-:W-:Y:S02]  /*23f0*/  USEL UR6, URZ, 0x1, !UP0 ;  /* 0x000000013f067887 */ /* 0x000fe4000c000000 */
[----:B------:R-:W-:Y:S02]  /*2400*/  @UP1 UIADD3 UR4, UR38, -UR5, URZ ;  /* 0x8000000526041290 */ /* 0x000fe4000fffe03f */
[----:B------:R-:W-:Y:S02]  /*2410*/  ULOP3.LUT UR39, UR39, UR6, URZ, 0x3c, !UPT ;  /* 0x0000000627277292 */ /* 0x000fe4000f8e3c3f */
[----:B------:R-:W-:-:S04]  /*2420*/  @UP1 ULEA.HI UR4, UR4, UR5, URZ, 0x1f ;  /* 0x0000000504041291 */ /* 0x000fc8000f8ff83f */
[----:B------:R-:W-:-:S04]  /*2430*/  @UP1 USHF.R.U32.HI UR4, URZ, 0x2, UR4 ;  /* 0x000000023f041899 */ /* 0x000fc80008011604 */
[----:B------:R-:W-:Y:S01]  /*2440*/  @UP1 ULOP3.LUT UR39, UR39, 0x1, UR4, 0x78, !UPT ;  /* 0x0000000127271892 */ /* 0x000fe2000f8e7804 */
[----:B0-----:R-:W-:Y:S11]  /*2450*/  @!P0 BRA `(.L_x_31) ;  /* 0x0000004c00908947 */ /* 0x001ff60003800000 */
.L_x_188:
[----:B------:R-:W-:Y:S01]  /*2460*/  ULDC.64 UR4, c[0x0][0x5d0] ;  /* 0x0001740000047ab9 */ /* 0x000fe20000000a00 */
[----:B------:R-:W-:Y:S01]  /*2470*/  ULDC UR6, c[0x0][0x284] ;  /* 0x0000a10000067ab9 */ /* 0x000fe20000000800 */
[----:B0-----:R-:W-:Y:S02]  /*2480*/  IMAD R0, R9, UR4, RZ ;  /* 0x0000000409007c24 */ /* 0x001fe4000f8e02ff */
[----:B------:R-:W-:Y:S02]  /*2490*/  IMAD.SHL.U32 R12, R18, 0x80, RZ ;  /* 0x00000080120c7824 */ /* 0x000fe400078e00ff */
[C---:B------:R-:W-:Y:S02]  /*24a0*/  IMAD R3, R19.reuse, UR5, R0 ;  /* 0x0000000513037c24 */ /* 0x040fe4000f8e0200 */
[----:B------:R-:W-:Y:S01]  /*24b0*/  IMAD.SHL.U32 R0, R22, 0x40, RZ ;  /* 0x0000004016007824 */ /* 0x000fe200078e00ff */
[----:B------:R-:W-:Y:S01]  /*24c0*/  SHF.R.S32.HI R13, RZ, 0x1f, R12 ;  /* 0x0000001fff0d7819 */ /* 0x000fe2000001140c */
[----:B------:R-:W-:Y:S01]  /*24d0*/  IMAD.WIDE.U32 R4, R19, UR4, R92 ;  /* 0x0000000413047c25 */ /* 0x000fe2000f8e005c */
[----:B------:R-:W-:-:S02]  /*24e0*/  ULDC.64 UR4, c[0x0][0x5c8] ;  /* 0x0001720000047ab9 */ /* 0x000fc40000000a00 */
[----:B------:R-:W-:Y:S01]  /*24f0*/  ISETP.GE.AND P0, PT, R0, UR6, PT ;  /* 0x0000000600007c0c */ /* 0x000fe2000bf06270 */
[----:B------:R-:W-:Y:S01]  /*2500*/  ULDC UR6, c[0x0][0x288] ;  /* 0x0000a20000067ab9 */ /* 0x000fe20000000800 */
[----:B------:R-:W-:Y:S01]  /*2510*/  IADD3 R4, P1, R12, R4, RZ ;  /* 0x000000040c047210 */ /* 0x000fe20007f3e0ff */
[----:B------:R-:W-:Y:S01]  /*2520*/  IMAD.WIDE R104, R22, 0x40, R90 ;  /* 0x0000004016687825 */ /* 0x000fe200078e025a */
[----:B------:R-:W-:Y:S02]  /*2530*/  ISETP.GE.OR P0, PT, R12, UR6, P0 ;  /* 0x000000060c007c0c */ /* 0x000fe40008706670 */
[----:B------:R-:W-:Y:S01]  /*2540*/  IADD3.X R5, R13, R5, R3, P1, !PT ;  /* 0x000000050d057210 */ /* 0x000fe20000ffe403 */
[----:B------:R-:W-:-:S04]  /*2550*/  IMAD R7, R105, UR4, RZ ;  /* 0x0000000469077c24 */ /* 0x000fc8000f8e02ff */
[C---:B------:R-:W-:Y:S02]  /*2560*/  IMAD R7, R104.reuse, UR5, R7 ;  /* 0x0000000568077c24 */ /* 0x040fe4000f8e0207 */
[----:B------:R-:W-:-:S04]  /*2570*/  IMAD.WIDE.U32 R106, R104, UR4, R4 ;  /* 0x00000004686a7c25 */ /* 0x000fc8000f8e0004 */
[----:B------:R-:W-:Y:S05]  /*2580*/  @P0 BRA `(.L_x_32) ;  /* 0x0000003000d00947 */ /* 0x000fea0003800000 */
[----:B-----5:R-:W-:Y:S01]  /*2590*/  FSETP.NEU.AND P0, PT, R89, RZ, PT ;  /* 0x000000ff5900720b */ /* 0x020fe20003f0d000 */
[----:B------:R-:W-:Y:S01]  /*25a0*/  IMAD.IADD R3, R97, 0x1, -R12 ;  /* 0x0000000161037824 */ /* 0x000fe200078e0a0c */
[----:B------:R-:W-:Y:S01]  /*25b0*/  BSSY B0, `(.L_x_32) ;  /* 0x0000331000007945 */ /* 0x000fe20003800000 */
[----:B------:R-:W-:Y:S02]  /*25c0*/  IMAD.IADD R0, R101, 0x1, -R0 ;  /* 0x0000000165007824 */ /* 0x000fe400078e0a00 */
[----:B------:R-:W-:Y:S01]  /*25d0*/  IMAD.IADD R115, R107, 0x1, R7 ;  /* 0x000000016b737824 */ /* 0x000fe200078e0207 */
[----:B------:R-:W-:-:S04]  /*25e0*/  ISETP.GT.AND P3, PT, R3, RZ, PT ;  /* 0x000000ff0300720c */ /* 0x000fc80003f64270 */
[----:B------:R-:W-:-:S03]  /*25f0*/  ISETP.GT.AND P1, PT, R0, RZ, P3 ;  /* 0x000000ff0000720c */ /* 0x000fc60001f24270 */
[----:B------:R-:W-:Y:S10]  /*2600*/  @!P0 BRA `(.L_x_33) ;  /* 0x0000002400148947 */ /* 0x000ff40003800000 */
[----:B------:R-:W0:Y:S01]  /*2610*/  LDC.64 R108, c[0x0][0x5b8] ;  /* 0x00016e00ff6c7b82 */ /* 0x000e220000000a00 */
[----:B------:R-:W-:-:S07]  /*2620*/  ULDC.64 UR4, c[0x0][0x5c0] ;  /* 0x0001700000047ab9 */ /* 0x000fce0000000a00 */
[----:B------:R-:W1:Y:S08]  /*2630*/  LDC.64 R110, c[0x0][0x5b0] ;  /* 0x00016c00ff6e7b82 */ /* 0x000e700000000a00 */
[----:B------:R-:W2:Y:S01]  /*2640*/  LDC.64 R112, c[0x0][0x5a8] ;  /* 0x00016a00ff707b82 */ /* 0x000ea20000000a00 */
[-C--:B0-----:R-:W-:Y:S02]  /*2650*/  IMAD R6, R9, R108.reuse, RZ ;  /* 0x0000006c09067224 */ /* 0x081fe400078e02ff */
[----:B------:R-:W-:-:S04]  /*2660*/  IMAD.WIDE.U32 R4, R19, R108, R92 ;  /* 0x0000006c13047225 */ /* 0x000fc800078e005c */
[----:B------:R-:W-:Y:S01]  /*2670*/  IMAD R107, R19, R109, R6 ;  /* 0x0000006d136b7224 */ /* 0x000fe200078e0206 */
[----:B------:R-:W-:Y:S01]  /*2680*/  IADD3 R6, P0, R12, R4, RZ ;  /* 0x000000040c067210 */ /* 0x000fe20007f1e0ff */
[----:B-1----:R-:W-:-:S03]  /*2690*/  IMAD R4, R105, R110, RZ ;  /* 0x0000006e69047224 */ /* 0x002fc600078e02ff */
[----:B------:R-:W-:Y:S01]  /*26a0*/  IADD3.X R7, R13, R5, R107, P0, !PT ;  /* 0x000000050d077210 */ /* 0x000fe200007fe46b */
[C---:B------:R-:W-:Y:S02]  /*26b0*/  IMAD R105, R104.reuse, R111, R4 ;  /* 0x0000006f68697224 */ /* 0x040fe400078e0204 */
[----:B------:R-:W-:-:S04]  /*26c0*/  IMAD.WIDE.U32 R4, R104, R110, R6 ;  /* 0x0000006e68047225 */ /* 0x000fc800078e0006 */
[----:B------:R-:W-:Y:S01]  /*26d0*/  IMAD.IADD R5, R5, 0x1, R105 ;  /* 0x0000000105057824 */ /* 0x000fe200078e0269 */
[----:B--2---:R-:W-:-:S04]  /*26e0*/  LEA R10, P0, R4, R112, 0x2 ;  /* 0x00000070040a7211 */ /* 0x004fc800078010ff */
[----:B------:R-:W-:-:S05]  /*26f0*/  LEA.HI.X R11, R4, R113, R5, 0x2, P0 ;  /* 0x00000071040b7211 */ /* 0x000fca00000f1405 */
[----:B------:R0:W2:Y:S01]  /*2700*/  @P1 LDG.E.LTC128B R18, desc[UR36][R10.64] ;  /* 0x000000240a121981 */ /* 0x0000a2000c1e1920 */
[----:B------:R-:W-:Y:S01]  /*2710*/  IMAD.WIDE.U32 R4, R104, R110, R12 ;  /* 0x0000006e68047225 */ /* 0x000fe200078e000c */
[----:B------:R-:W-:Y:S01]  /*2720*/  SHF.L.U64.HI R21, R110, 0x3, R111 ;  /* 0x000000036e157819 */ /* 0x000fe2000001026f */
[----:B------:R-:W-:Y:S01]  /*2730*/  BSSY B1, `(.L_x_34) ;  /* 0x0000017000017945 */ /* 0x000fe20003800000 */
[----:B------:R-:W-:Y:S01]  /*2740*/  ISETP.GT.AND P3, PT, R0, 0x8, P3 ;  /* 0x000000080000780c */ /* 0x000fe20001f64270 */
[----:B------:R-:W-:Y:S01]  /*2750*/  IMAD.SHL.U32 R20, R110, 0x8, RZ ;  /* 0x000000086e147824 */ /* 0x000fe200078e00ff */
[----:B------:R-:W-:-:S03]  /*2760*/  IADD3 R14, P0, R92, R4, RZ ;  /* 0x000000045c0e7210 */ /* 0x000fc60007f1e0ff */
[----:B------:R-:W-:Y:S01]  /*2770*/  IMAD.WIDE.U32 R20, R104, R110, R20 ;  /* 0x0000006e68147225 */ /* 0x000fe200078e0014 */
[----:B------:R-:W-:Y:S02]  /*2780*/  IADD3.X R15, R93, R105, R5, P0, !PT ;  /* 0x000000695d0f7210 */ /* 0x000fe400007fe405 */
[----:B------:R-:W-:Y:S01]  /*2790*/  LEA R8, P0, R106, UR4, 0x2 ;  /* 0x000000046a087c11 */ /* 0x000fe2000f8010ff */
[----:B------:R-:W-:Y:S01]  /*27a0*/  IMAD.IADD R105, R105, 0x1, R21 ;  /* 0x0000000169697824 */ /* 0x000fe200078e0215 */
[----:B0-----:R-:W-:Y:S01]  /*27b0*/  IADD3 R10, P2, R6, R20, RZ ;  /* 0x00000014060a7210 */ /* 0x001fe20007f5e0ff */
[----:B------:R-:W-:Y:S01]  /*27c0*/  IMAD.WIDE.U32 R14, R19, R108, R14 ;  /* 0x0000006c130e7225 */ /* 0x000fe200078e000e */
[----:B------:R-:W-:-:S03]  /*27d0*/  LEA.HI.X R9, R106, UR5, R115, 0x2, P0 ;  /* 0x000000056a097c11 */ /* 0x000fc600080f1473 */
[----:B------:R-:W-:Y:S01]  /*27e0*/  IMAD.IADD R15, R107, 0x1, R15 ;  /* 0x000000016b0f7824 */ /* 0x000fe200078e020f */
[----:B------:R-:W-:Y:S01]  /*27f0*/  LEA R4, P0, R14, R112, 0x2 ;  /* 0x000000700e047211 */ /* 0x000fe200078010ff */
[----:B------:R-:W-:Y:S02]  /*2800*/  IMAD.X R7, R105, 0x1, R7, P2 ;  /* 0x0000000169077824 */ /* 0x000fe400010e0607 */
[----:B--2---:R-:W-:-:S04]  /*2810*/  FMUL R5, R18, R89 ;  /* 0x0000005912057220 */ /* 0x004fc80000400000 */
[----:B------:R-:W-:Y:S01]  /*2820*/  FFMA R11, R24, R88, R5 ;  /* 0x00000058180b7223 */ /* 0x000fe20000000005 */
[----:B------:R-:W-:Y:S02]  /*2830*/  LEA.HI.X R5, R14, R113, R15, 0x2, P0 ;  /* 0x000000710e057211 */ /* 0x000fe400000f140f */
[----:B------:R-:W-:Y:S02]  /*2840*/  ISETP.GT.AND P0, PT, R3, 0x1, PT ;  /* 0x000000010300780c */ /* 0x000fe40003f04270 */
[----:B------:R0:W-:Y:S01]  /*2850*/  @P1 STG.E desc[UR36][R8.64], R11 ;  /* 0x0000000b08001986 */ /* 0x0001e2000c101924 */
[----:B------:R-:W-:Y:S02]  /*2860*/  LEA R14, P1, R10, R112, 0x2 ;  /* 0x000000700a0e7211 */ /* 0x000fe400078210ff */
[----:B------:R-:W-:-:S13]  /*2870*/  ISETP.GT.AND P4, PT, R0, RZ, P0 ;  /* 0x000000ff0000720c */ /* 0x000fda0000784270 */
[----:B0-----:R-:W-:Y:S05]  /*2880*/  @!P4 BRA `(.L_x_35) ;  /* 0x000000000004c947 */ /* 0x001fea0003800000 */
[----:B------:R0:W5:Y:S02]  /*2890*/  LDG.E.LTC128B R18, desc[UR36][R4.64+0x4] ;  /* 0x0000042404127981 */ /* 0x000164000c1e1920 */
.L_x_35:
[----:B------:R-:W-:Y:S05]  /*28a0*/  BSYNC B1 ;  /* 0x0000000000017941 */ /* 0x000fea0003800000 */
.L_x_34:
[----:B-----5:R-:W-:Y:S01]  /*28b0*/  FMUL R6, R18, R89 ;  /* 0x0000005912067220 */ /* 0x020fe20000400000 */
[----:B------:R-:W-:-:S03]  /*28c0*/  LEA.HI.X R15, R10, R113, R7, 0x2, P1 ;  /* 0x000000710a0f7211 */ /* 0x000fc600008f1407 */
[----:B------:R-:W-:-:S05]  /*28d0*/  FFMA R25, R25, R88, R6 ;  /* 0x0000005819197223 */ /* 0x000fca0000000006 */
[----:B------:R1:W-:Y:S04]  /*28e0*/  @P4 STG.E desc[UR36][R8.64+0x4], R25 ;  /* 0x0000041908004986 */ /* 0x0003e8000c101924 */
[----:B------:R-:W2:Y:S01]  /*28f0*/  @P3 LDG.E.LTC128B R18, desc[UR36][R14.64] ;  /* 0x000000240e123981 */ /* 0x000ea2000c1e1920 */
[----:B------:R-:W-:Y:S01]  /*2900*/  IADD3 R12, P1, P2, R92, R20, R12 ;  /* 0x000000145c0c7210 */ /* 0x000fe20007a3e00c */
[----:B------:R-:W-:Y:S01]  /*2910*/  BSSY B1, `(.L_x_36) ;  /* 0x0000010000017945 */ /* 0x000fe20003800000 */
[C---:B------:R-:W-:Y:S02]  /*2920*/  SHF.L.U64.HI R11, R94.reuse, 0x2, R95 ;  /* 0x000000025e0b7819 */ /* 0x040fe4000001025f */
[----:B------:R-:W-:Y:S02]  /*2930*/  IADD3.X R13, R93, R105, R13, P1, P2 ;  /* 0x000000695d0d7210 */ /* 0x000fe40000fe440d */
[----:B------:R-:W-:-:S02]  /*2940*/  LEA R10, P2, R94, R8, 0x2 ;  /* 0x000000085e0a7211 */ /* 0x000fc400078410ff */
[----:B------:R-:W-:Y:S01]  /*2950*/  ISETP.GT.AND P0, PT, R0, 0x8, P0 ;  /* 0x000000080000780c */ /* 0x000fe20000704270 */
[----:B------:R-:W-:Y:S01]  /*2960*/  IMAD.WIDE.U32 R12, R19, R108, R12 ;  /* 0x0000006c130c7225 */ /* 0x000fe200078e000c */
[----:B------:R-:W-:-:S03]  /*2970*/  ISETP.GT.AND P1, PT, R3, 0x8, PT ;  /* 0x000000080300780c */ /* 0x000fc60003f24270 */
[----:B------:R-:W-:Y:S01]  /*2980*/  IMAD.X R11, R11, 0x1, R9, P2 ;  /* 0x000000010b0b7824 */ /* 0x000fe200010e0609 */
[----:B------:R-:W-:Y:S01]  /*2990*/  LEA R6, P4, R12, R112, 0x2 ;  /* 0x000000700c067211 */ /* 0x000fe200078810ff */
[----:B------:R-:W-:Y:S02]  /*29a0*/  IMAD.IADD R13, R107, 0x1, R13 ;  /* 0x000000016b0d7824 */ /* 0x000fe400078e020d */
[----:B--2---:R-:W-:-:S04]  /*29b0*/  FMUL R7, R18, R89 ;  /* 0x0000005912077220 */ /* 0x004fc80000400000 */
[----:B------:R-:W-:Y:S01]  /*29c0*/  FFMA R15, R26, R88, R7 ;  /* 0x000000581a0f7223 */ /* 0x000fe20000000007 */
[----:B------:R-:W-:-:S04]  /*29d0*/  LEA.HI.X R7, R12, R113, R13, 0x2, P4 ;  /* 0x000000710c077211 */ /* 0x000fc800020f140d */
[----:B------:R1:W-:Y:S01]  /*29e0*/  @P3 STG.E desc[UR36][R10.64], R15 ;  /* 0x0000000f0a003986 */ /* 0x0003e2000c101924 */
[----:B------:R-:W-:Y:S05]  /*29f0*/  @!P0 BRA `(.L_x_37) ;  /* 0x0000000000048947 */ /* 0x000fea0003800000 */
[----:B------:R2:W5:Y:S02]  /*2a00*/  LDG.E.LTC128B R18, desc[UR36][R6.64+0x4] ;  /* 0x0000042406127981 */ /* 0x000564000c1e1920 */
.L_x_37:
[----:B------:R-:W-:Y:S05]  /*2a10*/  BSYNC B1 ;  /* 0x0000000000017941 */ /* 0x000fea0003800000 */
.L_x_36:
[----:B-----5:R-:W-:Y:S01]  /*2a20*/  FMUL R12, R18, R89 ;  /* 0x00000059120c7220 */ /* 0x020fe20000400000 */
[----:B------:R-:W-:Y:S01]  /*2a30*/  ISETP.GT.AND P3, PT, R0, RZ, P1 ;  /* 0x000000ff0000720c */ /* 0x000fe20000f64270 */
[----:B------:R-:W-:Y:S01]  /*2a40*/  BSSY B1, `(.L_x_38) ;  /* 0x0000006000017945 */ /* 0x000fe20003800000 */
[----:B------:R-:W-:Y:S01]  /*2a50*/  ISETP.GT.AND P2, PT, R3, 0x9, PT ;  /* 0x000000090300780c */ /* 0x000fe20003f44270 */
[----:B------:R-:W-:-:S05]  /*2a60*/  FFMA R27, R27, R88, R12 ;  /* 0x000000581b1b7223 */ /* 0x000fca000000000c */
[----:B------:R3:W-:Y:S05]  /*2a70*/  @P0 STG.E desc[UR36][R10.64+0x4], R27 ;  /* 0x0000041b0a000986 */ /* 0x0007ea000c101924 */
[----:B------:R-:W-:Y:S05]  /*2a80*/  @!P3 BRA `(.L_x_39) ;  /* 0x000000000004b947 */ /* 0x000fea0003800000 */
[----:B------:R4:W5:Y:S02]  /*2a90*/  LDG.E.LTC128B R18, desc[UR36][R4.64+0x20] ;  /* 0x0000202404127981 */ /* 0x000964000c1e1920 */
.L_x_39:
[----:B------:R-:W-:Y:S05]  /*2aa0*/  BSYNC B1 ;  /* 0x0000000000017941 */ /* 0x000fea0003800000 */
.L_x_38:
[----:B-----5:R-:W-:Y:S01]  /*2ab0*/  FMUL R13, R18, R89 ;  /* 0x00000059120d7220 */ /* 0x020fe20000400000 */
[----:B------:R-:W-:Y:S01]  /*2ac0*/  ISETP.GT.AND P0, PT, R0, RZ, P2 ;  /* 0x000000ff0000720c */ /* 0x000fe20001704270 */
[----:B------:R-:W-:Y:S02]  /*2ad0*/  BSSY B1, `(.L_x_40) ;  /* 0x0000005000017945 */ /* 0x000fe40003800000 */
[----:B------:R-:W-:-:S05]  /*2ae0*/  FFMA R13, R28, R88, R13 ;  /* 0x000000581c0d7223 */ /* 0x000fca000000000d */
[----:B------:R0:W-:Y:S05]  /*2af0*/  @P3 STG.E desc[UR36][R8.64+0x20], R13 ;  /* 0x0000200d08003986 */ /* 0x0001ea000c101924 */
[----:B------:R-:W-:Y:S05]  /*2b00*/  @!P0 BRA `(.L_x_41) ;  /* 0x0000000000048947 */ /* 0x000fea0003800000 */
[----:B------:R0:W5:Y:S02]  /*2b10*/  LDG.E.LTC128B R18, desc[UR36][R4.64+0x24] ;  /* 0x0000242404127981 */ /* 0x000164000c1e1920 */
.L_x_41:
[----:B------:R-:W-:Y:S05]  /*2b20*/  BSYNC B1 ;  /* 0x0000000000017941 */ /* 0x000fea0003800000 */
.L_x_40:
[----:B-----5:R-:W-:Y:S01]  /*2b30*/  FMUL R12, R18, R89 ;  /* 0x00000059120c7220 */ /* 0x020fe20000400000 */
[----:B------:R-:W-:Y:S01]  /*2b40*/  ISETP.GT.AND P1, PT, R0, 0x8, P1 ;  /* 0x000000080000780c */ /* 0x000fe20000f24270 */
[----:B------:R-:W-:Y:S02]  /*2b50*/  BSSY B1, `(.L_x_42) ;  /* 0x0000005000017945 */ /* 0x000fe40003800000 */
[----:B------:R-:W-:-:S05]  /*2b60*/  FFMA R29, R29, R88, R12 ;  /* 0x000000581d1d7223 */ /* 0x000fca000000000c */
[----:B------:R0:W-:Y:S05]  /*2b70*/  @P0 STG.E desc[UR36][R8.64+0x24], R29 ;  /* 0x0000241d08000986 */ /* 0x0001ea000c101924 */
[----:B------:R-:W-:Y:S05]  /*2b80*/  @!P1 BRA `(.L_x_43) ;  /* 0x0000000000049947 */ /* 0x000fea0003800000 */
[----:B------:R0:W5:Y:S02]  /*2b90*/  LDG.E.LTC128B R18, desc[UR36][R6.64+0x20] ;  /* 0x0000202406127981 */ /* 0x000164000c1e1920 */
.L_x_43:
[----:B------:R-:W-:Y:S05]  /*2ba0*/  BSYNC B1 ;  /* 0x0000000000017941 */ /* 0x000fea0003800000 */
.L_x_42:
[----:B0----5:R-:W-:Y:S01]  /*2bb0*/  FMUL R13, R18, R89 ;  /* 0x00000059120d7220 */ /* 0x021fe20000400000 */
[----:B------:R-:W-:Y:S01]  /*2bc0*/  ISETP.GT.AND P2, PT, R0, 0x8, P2 ;  /* 0x000000080000780c */ /* 0x000fe20001744270 */
[----:B------:R-:W-:Y:S01]  /*2bd0*/  BSSY B1, `(.L_x_44) ;  /* 0x0000006000017945 */ /* 0x000fe20003800000 */
[----:B------:R-:W-:Y:S01]  /*2be0*/  ISETP.GT.AND P0, PT, R3, 0x10, PT ;  /* 0x000000100300780c */ /* 0x000fe20003f04270 */
[----:B------:R-:W-:-:S05]  /*2bf0*/  FFMA R13, R30, R88, R13 ;  /* 0x000000581e0d7223 */ /* 0x000fca000000000d */
[----:B------:R0:W-:Y:S05]  /*2c00*/  @P1 STG.E desc[UR36][R10.64+0x20], R13 ;  /* 0x0000200d0a001986 */ /* 0x0001ea000c101924 */
[----:B------:R-:W-:Y:S05]  /*2c10*/  @!P2 BRA `(.L_x_45) ;  /* 0x000000000004a947 */ /* 0x000fea0003800000 */
[----:B------:R0:W5:Y:S02]  /*2c20*/  LDG.E.LTC128B R18, desc[UR36][R6.64+0x24] ;  /* 0x0000242406127981 */ /* 0x000164000c1e1920 */
.L_x_45:
[----:B------:R-:W-:Y:S05]  /*2c30*/  BSYNC B1 ;  /* 0x0000000000017941 */ /* 0x000fea0003800000 */
.L_x_44:
        /* <DEDUP_REMOVED lines=8> */
.L_x_47:
[----:B------:R-:W-:Y:S05]  /*2cc0*/  BSYNC B1 ;  /* 0x0000000000017941 */ /* 0x000fea0003800000 */
.L_x_46:
[----:B0----5:R-:W-:Y:S01]  /*2cd0*/  FMUL R13, R18, R89 ;  /* 0x00000059120d7220 */ /* 0x021fe20000400000 */
[----:B------:R-:W-:Y:S01]  /*2ce0*/  ISETP.GT.AND P2, PT, R0, RZ, P1 ;  /* 0x000000ff0000720c */ /* 0x000fe20000f44270 */
[----:B------:R-:W-:Y:S02]  /*2cf0*/  BSSY B1, `(.L_x_48) ;  /* 0x0000005000017945 */ /* 0x000fe40003800000 */
[----:B------:R-:W-:-:S05]  /*2d00*/  FFMA R13, R32, R88, R13 ;  /* 0x00000058200d7223 */ /* 0x000fca000000000d */
[----:B------:R0:W-:Y:S05]  /*2d10*/  @P3 STG.E desc[UR36][R8.64+0x40], R13 ;  /* 0x0000400d08003986 */ /* 0x0001ea000c101924 */
[----:B------:R-:W-:Y:S05]  /*2d20*/  @!P2 BRA `(.L_x_49) ;  /* 0x000000000004a947 */ /* 0x000fea0003800000 */
[----:B------:R0:W5:Y:S02]  /*2d30*/  LDG.E.LTC128B R18, desc[UR36][R4.64+0x44] ;  /* 0x0000442404127981 */ /* 0x000164000c1e1920 */
.L_x_49:
[----:B------:R-:W-:Y:S05]  /*2d40*/  BSYNC B1 ;  /* 0x0000000000017941 */ /* 0x000fea0003800000 */
.L_x_48:
[----:B-----5:R-:W-:Y:S01]  /*2d50*/  FMUL R12, R18, R89 ;  /* 0x00000059120c7220 */ /* 0x020fe20000400000 */
[----:B------:R-:W-:Y:S01]  /*2d60*/  ISETP.GT.AND P0, PT, R0, 0x8, P0 ;  /* 0x000000080000780c */ /* 0x000fe20000704270 */
[----:B------:R-:W-:Y:S02]  /*2d70*/  BSSY B1, `(.L_x_50) ;  /* 0x0000005000017945 */ /* 0x000fe40003800000 */
[----:B------:R-:W-:-:S05]  /*2d80*/  FFMA R33, R33, R88, R12 ;  /* 0x0000005821217223 */ /* 0x000fca000000000c */
[----:B------:R0:W-:Y:S05]  /*2d90*/  @P2 STG.E desc[UR36][R8.64+0x44], R33 ;  /* 0x0000442108002986 */ /* 0x0001ea000c101924 */
[----:B------:R-:W-:Y:S05]  /*2da0*/  @!P0 BRA `(.L_x_51) ;  /* 0x0000000000048947 */ /* 0x000fea0003800000 */
[----:B------:R0:W5:Y:S02]  /*2db0*/  LDG.E.LTC128B R18, desc[UR36][R6.64+0x40] ;  /* 0x0000402406127981 */ /* 0x000164000c1e1920 */
.L_x_51:
[----:B------:R-:W-:Y:S05]  /*2dc0*/  BSYNC B1 ;  /* 0x0000000000017941 */ /* 0x000fea0003800000 */
.L_x_50:
        /* <DEDUP_REMOVED lines=8> */
.L_x_53:
[----:B------:R-:W-:Y:S05]  /*2e50*/  BSYNC B1 ;  /* 0x0000000000017941 */ /* 0x000fea0003800000 */
.L_x_52:
        /* <DEDUP_REMOVED lines=8> */
.L_x_55:
[----:B------:R-:W-:Y:S05]  /*2ee0*/  BSYNC B1 ;  /* 0x0000000000017941 */ /* 0x000fea0003800000 */
.L_x_54:
[----:B0----5:R-:W-:Y:S01]  /*2ef0*/  FMUL R13, R18, R89 ;  /* 0x00000059120d7220 */ /* 0x021fe20000400000 */
[----:B------:R-:W-:Y:S01]  /*2f00*/  ISETP.GT.AND P1, PT, R0, RZ, P0 ;  /* 0x000000ff0000720c */ /* 0x000fe20000724270 */
[----:B------:R-:W-:Y:S02]  /*2f10*/  BSSY B1, `(.L_x_56) ;  /* 0x0000005000017945 */ /* 0x000fe40003800000 */
[----:B------:R-:W-:-:S05]  /*2f20*/  FFMA R13, R36, R88, R13 ;  /* 0x00000058240d7223 */ /* 0x000fca000000000d */
[----:B------:R0:W-:Y:S05]  /*2f30*/  @P3 STG.E desc[UR36][R8.64+0x60], R13 ;  /* 0x0000600d08003986 */ /* 0x0001ea000c101924 */
[----:B------:R-:W-:Y:S05]  /*2f40*/  @!P1 BRA `(.L_x_57) ;  /* 0x0000000000049947 */ /* 0x000fea0003800000 */
[----:B------:R0:W5:Y:S02]  /*2f50*/  LDG.E.LTC128B R18, desc[UR36][R4.64+0x64] ;  /* 0x0000642404127981 */ /* 0x000164000c1e1920 */
.L_x_57:
[----:B------:R-:W-:Y:S05]  /*2f60*/  BSYNC B1 ;  /* 0x0000000000017941 */ /* 0x000fea0003800000 */
.L_x_56:
[----:B-----5:R-:W-:Y:S01]  /*2f70*/  FMUL R12, R18, R89 ;  /* 0x00000059120c7220 */ /* 0x020fe20000400000 */
[----:B------:R-:W-:Y:S01]  /*2f80*/  ISETP.GT.AND P2, PT, R0, 0x8, P2 ;  /* 0x000000080000780c */ /* 0x000fe20001744270 */
[----:B------:R-:W-:Y:S02]  /*2f90*/  BSSY B1, `(.L_x_58) ;  /* 0x0000005000017945 */ /* 0x000fe40003800000 */
[----:B------:R-:W-:-:S05]  /*2fa0*/  FFMA R37, R37, R88, R12 ;  /* 0x0000005825257223 */ /* 0x000fca000000000c */
[----:B------:R0:W-:Y:S05]  /*2fb0*/  @P1 STG.E desc[UR36][R8.64+0x64], R37 ;  /* 0x0000642508001986 */ /* 0x0001ea000c101924 */
[----:B------:R-:W-:Y:S05]  /*2fc0*/  @!P2 BRA `(.L_x_59) ;  /* 0x000000000004a947 */ /* 0x000fea0003800000 */
[----:B------:R0:W5:Y:S02]  /*2fd0*/  LDG.E.LTC128B R18, desc[UR36][R6.64+0x60] ;  /* 0x0000602406127981 */ /* 0x000164000c1e1920 */
.L_x_59:
[----:B------:R-:W-:Y:S05]  /*2fe0*/  BSYNC B1 ;  /* 0x0000000000017941 */ /* 0x000fea0003800000 */
.L_x_58:
        /* <DEDUP_REMOVED lines=8> */
.L_x_61:
[----:B------:R-:W-:Y:S05]  /*3070*/  BSYNC B1 ;  /* 0x0000000000017941 */ /* 0x000fea0003800000 */
.L_x_60:
        /* <DEDUP_REMOVED lines=8> */
.L_x_63:
[----:B------:R-:W-:Y:S05]  /*3100*/  BSYNC B1 ;  /* 0x0000000000017941 */ /* 0x000fea0003800000 */
.L_x_62:
[----:B0----5:R-:W-:Y:S01]  /*3110*/  FMUL R13, R18, R89 ;  /* 0x00000059120d7220 */ /* 0x021fe20000400000 */
[----:B------:R-:W-:Y:S01]  /*3120*/  ISETP.GT.AND P0, PT, R0, RZ, P2 ;  /* 0x000000ff0000720c */ /* 0x000fe20001704270 */
[----:B------:R-:W-:Y:S02]  /*3130*/  BSSY B1, `(.L_x_64) ;  /* 0x0000005000017945 */ /* 0x000fe40003800000 */
[----:B------:R-:W-:-:S05]  /*3140*/  FFMA R13, R40, R88, R13 ;  /* 0x00000058280d7223 */ /* 0x000fca000000000d */
[----:B------:R0:W-:Y:S05]  /*3150*/  @P3 STG.E desc[UR36][R8.64+0x80], R13 ;  /* 0x0000800d08003986 */ /* 0x0001ea000c101924 */
[----:B------:R-:W-:Y:S05]  /*3160*/  @!P0 BRA `(.L_x_65) ;  /* 0x0000000000048947 */ /* 0x000fea0003800000 */
[----:B------:R0:W5:Y:S02]  /*3170*/  LDG.E.LTC128B R18, desc[UR36][R4.64+0x84] ;  /* 0x0000842404127981 */ /* 0x000164000c1e1920 */
.L_x_65:
[----:B------:R-:W-:Y:S05]  /*3180*/  BSYNC B1 ;  /* 0x0000000000017941 */ /* 0x000fea0003800000 */
.L_x_64:
[----:B-----5:R-:W-:Y:S01]  /*3190*/  FMUL R12, R18, R89 ;  /* 0x00000059120c7220 */ /* 0x020fe20000400000 */
[----:B------:R-:W-:Y:S01]  /*31a0*/  ISETP.GT.AND P1, PT, R0, 0x8, P1 ;  /* 0x000000080000780c */ /* 0x000fe20000f24270 */
[----:B------:R-:W-:Y:S02]  /*31b0*/  BSSY B1, `(.L_x_66) ;  /* 0x0000005000017945 */ /* 0x000fe40003800000 */
[----:B------:R-:W-:-:S05]  /*31c0*/  FFMA R41, R41, R88, R12 ;  /* 0x0000005829297223 */ /* 0x000fca000000000c */
[----:B------:R0:W-:Y:S05]  /*31d0*/  @P0 STG.E desc[UR36][R8.64+0x84], R41 ;  /* 0x0000842908000986 */ /* 0x0001ea000c101924 */
[----:B------:R-:W-:Y:S05]  /*31e0*/  @!P1 BRA `(.L_x_67) ;  /* 0x0000000000049947 */ /* 0x000fea0003800000 */
[----:B------:R0:W5:Y:S02]  /*31f0*/  LDG.E.LTC128B R18, desc[UR36][R6.64+0x80] ;  /* 0x0000802406127981 */ /* 0x000164000c1e1920 */
.L_x_67:
[----:B------:R-:W-:Y:S05]  /*3200*/  BSYNC B1 ;  /* 0x0000000000017941 */ /* 0x000fea0003800000 */
.L_x_66:
        /* <DEDUP_REMOVED lines=8> */
.L_x_69:
[----:B------:R-:W-:Y:S05]  /*3290*/  BSYNC B1 ;  /* 0x0000000000017941 */ /* 0x000fea0003800000 */
.L_x_68:
        /* <DEDUP_REMOVED lines=8> */
.L_x_71:
[----:B------:R-:W-:Y:S05]  /*3320*/  BSYNC B1 ;  /* 0x0000000000017941 */ /* 0x000fea0003800000 */
.L_x_70:
[----:B0----5:R-:W-:Y:S01]  /*3330*/  FMUL R13, R18, R89 ;  /* 0x00000059120d7220 */ /* 0x021fe20000400000 */
[----:B------:R-:W-:Y:S01]  /*3340*/  ISETP.GT.AND P2, PT, R0, RZ, P1 ;  /* 0x000000ff0000720c */ /* 0x000fe20000f44270 */
[----:B------:R-:W-:Y:S02]  /*3350*/  BSSY B1, `(.L_x_72) ;  /* 0x0000005000017945 */ /* 0x000fe40003800000 */
[----:B------:R-:W-:-:S05]  /*3360*/  FFMA R13, R44, R88, R13 ;  /* 0x000000582c0d7223 */ /* 0x000fca000000000d */
[----:B------:R0:W-:Y:S05]  /*3370*/  @P3 STG.E desc[UR36][R8.64+0xa0], R13 ;  /* 0x0000a00d08003986 */ /* 0x0001ea000c101924 */
[----:B------:R-:W-:Y:S05]  /*3380*/  @!P2 BRA `(.L_x_73) ;  /* 0x000000000004a947 */ /* 0x000fea0003800000 */
[----:B------:R0:W5:Y:S02]  /*3390*/  LDG.E.LTC128B R18, desc[UR36][R4.64+0xa4] ;  /* 0x0000a42404127981 */ /* 0x000164000c1e1920 */
.L_x_73:
[----:B------:R-:W-:Y:S05]  /*33a0*/  BSYNC B1 ;  /* 0x0000000000017941 */ /* 0x000fea0003800000 */
.L_x_72:
[----:B-----5:R-:W-:Y:S01]  /*33b0*/  FMUL R12, R18, R89 ;  /* 0x00000059120c7220 */ /* 0x020fe20000400000 */
[----:B------:R-:W-:Y:S01]  /*33c0*/  ISETP.GT.AND P0, PT, R0, 0x8, P0 ;  /* 0x000000080000780c */ /* 0x000fe20000704270 */
[----:B------:R-:W-:Y:S02]  /*33d0*/  BSSY B1, `(.L_x_74) ;  /* 0x0000005000017945 */ /* 0x000fe40003800000 */
[----:B------:R-:W-:-:S05]  /*33e0*/  FFMA R45, R45, R88, R12 ;  /* 0x000000582d2d7223 */ /* 0x000fca000000000c */
[----:B------:R0:W-:Y:S05]  /*33f0*/  @P2 STG.E desc[UR36][R8.64+0xa4], R45 ;  /* 0x0000a42d08002986 */ /* 0x0001ea000c101924 */
[----:B------:R-:W-:Y:S05]  /*3400*/  @!P0 BRA `(.L_x_75) ;  /* 0x0000000000048947 */ /* 0x000fea0003800000 */
[----:B------:R0:W5:Y:S02]  /*3410*/  LDG.E.LTC128B R18, desc[UR36][R6.64+0xa0] ;  /* 0x0000a02406127981 */ /* 0x000164000c1e1920 */
.L_x_75:
[----:B------:R-:W-:Y:S05]  /*3420*/  BSYNC B1 ;  /* 0x0000000000017941 */ /* 0x000fea0003800000 */
.L_x_74:
        /* <DEDUP_REMOVED lines=8> */
.L_x_77:
[----:B------:R-:W-:Y:S05]  /*34b0*/  BSYNC B1 ;  /* 0x0000000000017941 */ /* 0x000fea0003800000 */
.L_x_76:
        /* <DEDUP_REMOVED lines=8> */
.L_x_79:
[----:B------:R-:W-:Y:S05]  /*3540*/  BSYNC B1 ;  /* 0x0000000000017941 */ /* 0x000fea0003800000 */
.L_x_78:
[----:B0----5:R-:W-:Y:S01]  /*3550*/  FMUL R13, R18, R89 ;  /* 0x00000059120d7220 */ /* 0x021fe20000400000 */
[----:B------:R-:W-:Y:S01]  /*3560*/  ISETP.GT.AND P1, PT, R0, RZ, P0 ;  /* 0x000000ff0000720c */ /* 0x000fe20000724270 */
[----:B------:R-:W-:Y:S02]  /*3570*/  BSSY B1, `(.L_x_80) ;  /* 0x0000005000017945 */ /* 0x000fe40003800000 */
[----:B------:R-:W-:-:S05]  /*3580*/  FFMA R13, R48, R88, R13 ;  /* 0x00000058300d7223 */ /* 0x000fca000000000d */
[----:B------:R0:W-:Y:S05]  /*3590*/  @P3 STG.E desc[UR36][R8.64+0xc0], R13 ;  /* 0x0000c00d08003986 */ /* 0x0001ea000c101924 */
[----:B------:R-:W-:Y:S05]  /*35a0*/  @!P1 BRA `(.L_x_81) ;  /* 0x0000000000049947 */ /* 0x000fea0003800000 */
[----:B------:R0:W5:Y:S02]  /*35b0*/  LDG.E.LTC128B R18, desc[UR36][R4.64+0xc4] ;  /* 0x0000c42404127981 */ /* 0x000164000c1e1920 */
.L_x_81:
[----:B------:R-:W-:Y:S05]  /*35c0*/  BSYNC B1 ;  /* 0x0000000000017941 */ /* 0x000fea0003800000 */
.L_x_80:
[----:B-----5:R-:W-:Y:S01]  /*35d0*/  FMUL R12, R18, R89 ;  /* 0x00000059120c7220 */ /* 0x020fe20000400000 */
[----:B------:R-:W-:Y:S01]  /*35e0*/  ISETP.GT.AND P2, PT, R0, 0x8, P2 ;  /* 0x000000080000780c */ /* 0x000fe20001744270 */
[----:B------:R-:W-:Y:S02]  /*35f0*/  BSSY B1, `(.L_x_82) ;  /* 0x0000005000017945 */ /* 0x000fe40003800000 */
[----:B------:R-:W-:-:S05]  /*3600*/  FFMA R49, R49, R88, R12 ;  /* 0x0000005831317223 */ /* 0x000fca000000000c */
[----:B------:R0:W-:Y:S05]  /*3610*/  @P1 STG.E desc[UR36][R8.64+0xc4], R49 ;  /* 0x0000c43108001986 */ /* 0x0001ea000c101924 */
[----:B------:R-:W-:Y:S05]  /*3620*/  @!P2 BRA `(.L_x_83) ;  /* 0x000000000004a947 */ /* 0x000fea0003800000 */
[----:B------:R0:W5:Y:S02]  /*3630*/  LDG.E.LTC128B R18, desc[UR36][R6.64+0xc0] ;  /* 0x0000c02406127981 */ /* 0x000164000c1e1920 */
.L_x_83:
[----:B------:R-:W-:Y:S05]  /*3640*/  BSYNC B1 ;  /* 0x0000000000017941 */ /* 0x000fea0003800000 */
.L_x_82:
        /* <DEDUP_REMOVED lines=8> */
.L_x_85:
[----:B------:R-:W-:Y:S05]  /*36d0*/  BSYNC B1 ;  /* 0x0000000000017941 */ /* 0x000fea0003800000 */
.L_x_84:
        /* <DEDUP_REMOVED lines=8> */
.L_x_87:
[----:B------:R-:W-:Y:S05]  /*3760*/  BSYNC B1 ;  /* 0x0000000000017941 */ /* 0x000fea0003800000 */
.L_x_86:
[----:B0----5:R-:W-:Y:S01]  /*3770*/  FMUL R13, R18, R89 ;  /* 0x00000059120d7220 */ /* 0x021fe20000400000 */
[----:B------:R-:W-:Y:S01]  /*3780*/  ISETP.GT.AND P0, PT, R0, RZ, P2 ;  /* 0x000000ff0000720c */ /* 0x000fe20001704270 */
[----:B------:R-:W-:Y:S02]  /*3790*/  BSSY B1, `(.L_x_88) ;  /* 0x0000005000017945 */ /* 0x000fe40003800000 */
[----:B------:R-:W-:-:S05]  /*37a0*/  FFMA R13, R52, R88, R13 ;  /* 0x00000058340d7223 */ /* 0x000fca000000000d */
[----:B------:R0:W-:Y:S05]  /*37b0*/  @P3 STG.E desc[UR36][R8.64+0xe0], R13 ;  /* 0x0000e00d08003986 */ /* 0x0001ea000c101924 */
[----:B------:R-:W-:Y:S05]  /*37c0*/  @!P0 BRA `(.L_x_89) ;  /* 0x0000000000048947 */ /* 0x000fea0003800000 */
[----:B------:R0:W5:Y:S02]  /*37d0*/  LDG.E.LTC128B R18, desc[UR36][R4.64+0xe4] ;  /* 0x0000e42404127981 */ /* 0x000164000c1e1920 */
.L_x_89:
[----:B------:R-:W-:Y:S05]  /*37e0*/  BSYNC B1 ;  /* 0x0000000000017941 */ /* 0x000fea0003800000 */
.L_x_88:
[----:B-----5:R-:W-:Y:S01]  /*37f0*/  FMUL R12, R18, R89 ;  /* 0x00000059120c7220 */ /* 0x020fe20000400000 */
[----:B------:R-:W-:Y:S01]  /*3800*/  ISETP.GT.AND P1, PT, R0, 0x8, P1 ;  /* 0x000000080000780c */ /* 0x000fe20000f24270 */
[----:B------:R-:W-:Y:S02]  /*3810*/  BSSY B1, `(.L_x_90) ;  /* 0x0000005000017945 */ /* 0x000fe40003800000 */
[----:B------:R-:W-:-:S05]  /*3820*/  FFMA R53, R53, R88, R12 ;  /* 0x0000005835357223 */ /* 0x000fca000000000c */
[----:B------:R0:W-:Y:S05]  /*3830*/  @P0 STG.E desc[UR36][R8.64+0xe4], R53 ;  /* 0x0000e43508000986 */ /* 0x0001ea000c101924 */
[----:B------:R-:W-:Y:S05]  /*3840*/  @!P1 BRA `(.L_x_91) ;  /* 0x0000000000049947 */ /* 0x000fea0003800000 */
[----:B------:R0:W5:Y:S02]  /*3850*/  LDG.E.LTC128B R18, desc[UR36][R6.64+0xe0] ;  /* 0x0000e02406127981 */ /* 0x000164000c1e1920 */
.L_x_91:
[----:B------:R-:W-:Y:S05]  /*3860*/  BSYNC B1 ;  /* 0x0000000000017941 */ /* 0x000fea0003800000 */
.L_x_90:
        /* <DEDUP_REMOVED lines=8> */
.L_x_93:
[----:B------:R-:W-:Y:S05]  /*38f0*/  BSYNC B1 ;  /* 0x0000000000017941 */ /* 0x000fea0003800000 */
.L_x_92:
        /* <DEDUP_REMOVED lines=8> */
.L_x_95:
[----:B------:R-:W-:Y:S05]  /*3980*/  BSYNC B1 ;  /* 0x0000000000017941 */ /* 0x000fea0003800000 */
.L_x_94:
[----:B0----5:R-:W-:Y:S01]  /*3990*/  FMUL R13, R18, R89 ;  /* 0x00000059120d7220 */ /* 0x021fe20000400000 */
[----:B------:R-:W-:Y:S01]  /*39a0*/  ISETP.GT.AND P2, PT, R0, RZ, P1 ;  /* 0x000000ff0000720c */ /* 0x000fe20000f44270 */
[----:B------:R-:W-:Y:S02]  /*39b0*/  BSSY B1, `(.L_x_96) ;  /* 0x0000005000017945 */ /* 0x000fe40003800000 */
[----:B------:R-:W-:-:S05]  /*39c0*/  FFMA R13, R56, R88, R13 ;  /* 0x00000058380d7223 */ /* 0x000fca000000000d */
[----:B------:R0:W-:Y:S05]  /*39d0*/  @P3 STG.E desc[UR36][R8.64+0x100], R13 ;  /* 0x0001000d08003986 */ /* 0x0001ea000c101924 */
[----:B------:R-:W-:Y:S05]  /*39e0*/  @!P2 BRA `(.L_x_97) ;  /* 0x000000000004a947 */ /* 0x000fea0003800000 */
[----:B------:R0:W5:Y:S02]  /*39f0*/  LDG.E.LTC128B R18, desc[UR36][R4.64+0x104] ;  /* 0x0001042404127981 */ /* 0x000164000c1e1920 */
.L_x_97:
[----:B------:R-:W-:Y:S05]  /*3a00*/  BSYNC B1 ;  /* 0x0000000000017941 */ /* 0x000fea0003800000 */
.L_x_96:
[----:B-----5:R-:W-:Y:S01]  /*3a10*/  FMUL R12, R18, R89 ;  /* 0x00000059120c7220 */ /* 0x020fe20000400000 */
[----:B------:R-:W-:Y:S01]  /*3a20*/  ISETP.GT.AND P0, PT, R0, 0x8, P0 ;  /* 0x000000080000780c */ /* 0x000fe20000704270 */
[----:B------:R-:W-:Y:S02]  /*3a30*/  BSSY B1, `(.L_x_98) ;  /* 0x0000005000017945 */ /* 0x000fe40003800000 */
[----:B------:R-:W-:-:S05]  /*3a40*/  FFMA R57, R57, R88, R12 ;  /* 0x0000005839397223 */ /* 0x000fca000000000c */
[----:B------:R0:W-:Y:S05]  /*3a50*/  @P2 STG.E desc[UR36][R8.64+0x104], R57 ;  /* 0x0001043908002986 */ /* 0x0001ea000c101924 */
[----:B------:R-:W-:Y:S05]  /*3a60*/  @!P0 BRA `(.L_x_99) ;  /* 0x0000000000048947 */ /* 0x000fea0003800000 */
[----:B------:R0:W5:Y:S02]  /*3a70*/  LDG.E.LTC128B R18, desc[UR36][R6.64+0x100] ;  /* 0x0001002406127981 */ /* 0x000164000c1e1920 */
.L_x_99:
[----:B------:R-:W-:Y:S05]  /*3a80*/  BSYNC B1 ;  /* 0x0000000000017941 */ /* 0x000fea0003800000 */
.L_x_98:
        /* <DEDUP_REMOVED lines=8> */
.L_x_101:
[----:B------:R-:W-:Y:S05]  /*3b10*/  BSYNC B1 ;  /* 0x0000000000017941 */ /* 0x000fea0003800000 */
.L_x_100:
        /* <DEDUP_REMOVED lines=8> */
.L_x_103:
[----:B------:R-:W-:Y:S05]  /*3ba0*/  BSYNC B1 ;  /* 0x0000000000017941 */ /* 0x000fea0003800000 */
.L_x_102:
[----:B0----5:R-:W-:Y:S01]  /*3bb0*/  FMUL R13, R18, R89 ;  /* 0x00000059120d7220 */ /* 0x021fe20000400000 */
[----:B------:R-:W-:Y:S01]  /*3bc0*/  ISETP.GT.AND P1, PT, R0, RZ, P0 ;  /* 0x000000ff0000720c */ /* 0x000fe20000724270 */
[----:B------:R-:W-:Y:S02]  /*3bd0*/  BSSY B1, `(.L_x_104) ;  /* 0x0000005000017945 */ /* 0x000fe40003800000 */
[----:B------:R-:W-:-:S05]  /*3be0*/  FFMA R13, R60, R88, R13 ;  /* 0x000000583c0d7223 */ /* 0x000fca000000000d */
[----:B------:R0:W-:Y:S05]  /*3bf0*/  @P3 STG.E desc[UR36][R8.64+0x120], R13 ;  /* 0x0001200d08003986 */ /* 0x0001ea000c101924 */
[----:B------:R-:W-:Y:S05]  /*3c00*/  @!P1 BRA `(.L_x_105) ;  /* 0x0000000000049947 */ /* 0x000fea0003800000 */
[----:B------:R0:W5:Y:S02]  /*3c10*/  LDG.E.LTC128B R18, desc[UR36][R4.64+0x124] ;  /* 0x0001242404127981 */ /* 0x000164000c1e1920 */
.L_x_105:
[----:B------:R-:W-:Y:S05]  /*3c20*/  BSYNC B1 ;  /* 0x0000000000017941 */ /* 0x000fea0003800000 */
.L_x_104:
[----:B-----5:R-:W-:Y:S01]  /*3c30*/  FMUL R12, R18, R89 ;  /* 0x00000059120c7220 */ /* 0x020fe20000400000 */
[----:B------:R-:W-:Y:S01]  /*3c40*/  ISETP.GT.AND P2, PT, R0, 0x8, P2 ;  /* 0x000000080000780c */ /* 0x000fe20001744270 */
[----:B------:R-:W-:Y:S02]  /*3c50*/  BSSY B1, `(.L_x_106) ;  /* 0x0000005000017945 */ /* 0x000fe40003800000 */
[----:B------:R-:W-:-:S05]  /*3c60*/  FFMA R61, R61, R88, R12 ;  /* 0x000000583d3d7223 */ /* 0x000fca000000000c */
[----:B------:R0:W-:Y:S05]  /*3c70*/  @P1 STG.E desc[UR36][R8.64+0x124], R61 ;  /* 0x0001243d08001986 */ /* 0x0001ea000c101924 */
[----:B------:R-:W-:Y:S05]  /*3c80*/  @!P2 BRA `(.L_x_107) ;  /* 0x000000000004a947 */ /* 0x000fea0003800000 */
[----:B------:R0:W5:Y:S02]  /*3c90*/  LDG.E.LTC128B R18, desc[UR36][R6.64+0x120] ;  /* 0x0001202406127981 */ /* 0x000164000c1e1920 */
.L_x_107:
[----:B------:R-:W-:Y:S05]  /*3ca0*/  BSYNC B1 ;  /* 0x0000000000017941 */ /* 0x000fea0003800000 */
.L_x_106:
        /* <DEDUP_REMOVED lines=8> */
.L_x_109:
[----:B------:R-:W-:Y:S05]  /*3d30*/  BSYNC B1 ;  /* 0x0000000000017941 */ /* 0x000fea0003800000 */
.L_x_108:
        /* <DEDUP_REMOVED lines=8> */
.L_x_111:
[----:B------:R-:W-:Y:S05]  /*3dc0*/  BSYNC B1 ;  /* 0x0000000000017941 */ /* 0x000fea0003800000 */
.L_x_110:
[----:B0----5:R-:W-:Y:S01]  /*3dd0*/  FMUL R13, R18, R89 ;  /* 0x00000059120d7220 */ /* 0x021fe20000400000 */
[----:B------:R-:W-:Y:S01]  /*3de0*/  ISETP.GT.AND P0, PT, R0, RZ, P2 ;  /* 0x000000ff0000720c */ /* 0x000fe20001704270 */
[----:B------:R-:W-:Y:S02]  /*3df0*/  BSSY B1, `(.L_x_112) ;  /* 0x0000005000017945 */ /* 0x000fe40003800000 */
[----:B------:R-:W-:-:S05]  /*3e00*/  FFMA R13, R64, R88, R13 ;  /* 0x00000058400d7223 */ /* 0x000fca000000000d */
[----:B------:R0:W-:Y:S05]  /*3e10*/  @P3 STG.E desc[UR36][R8.64+0x140], R13 ;  /* 0x0001400d08003986 */ /* 0x0001ea000c101924 */
[----:B------:R-:W-:Y:S05]  /*3e20*/  @!P0 BRA `(.L_x_113) ;  /* 0x0000000000048947 */ /* 0x000fea0003800000 */
[----:B------:R0:W5:Y:S02]  /*3e30*/  LDG.E.LTC128B R18, desc[UR36][R4.64+0x144] ;  /* 0x0001442404127981 */ /* 0x000164000c1e1920 */
.L_x_113:
[----:B------:R-:W-:Y:S05]  /*3e40*/  BSYNC B1 ;  /* 0x0000000000017941 */ /* 0x000fea0003800000 */
.L_x_112:
[----:B-----5:R-:W-:Y:S01]  /*3e50*/  FMUL R12, R18, R89 ;  /* 0x00000059120c7220 */ /* 0x020fe20000400000 */
[----:B------:R-:W-:Y:S01]  /*3e60*/  ISETP.GT.AND P1, PT, R0, 0x8, P1 ;  /* 0x000000080000780c */ /* 0x000fe20000f24270 */
[----:B------:R-:W-:Y:S02]  /*3e70*/  BSSY B1, `(.L_x_114) ;  /* 0x0000005000017945 */ /* 0x000fe40003800000 */
[----:B------:R-:W-:-:S05]  /*3e80*/  FFMA R65, R65, R88, R12 ;  /* 0x0000005841417223 */ /* 0x000fca000000000c */
[----:B------:R0:W-:Y:S05]  /*3e90*/  @P0 STG.E desc[UR36][R8.64+0x144], R65 ;  /* 0x0001444108000986 */ /* 0x0001ea000c101924 */
[----:B------:R-:W-:Y:S05]  /*3ea0*/  @!P1 BRA `(.L_x_115) ;  /* 0x0000000000049947 */ /* 0x000fea0003800000 */
[----:B------:R0:W5:Y:S02]  /*3eb0*/  LDG.E.LTC128B R18, desc[UR36][R6.64+0x140] ;  /* 0x0001402406127981 */ /* 0x000164000c1e1920 */
.L_x_115:
[----:B------:R-:W-:Y:S05]  /*3ec0*/  BSYNC B1 ;  /* 0x0000000000017941 */ /* 0x000fea0003800000 */
.L_x_114:
        /* <DEDUP_REMOVED lines=8> */
.L_x_117:
[----:B------:R-:W-:Y:S05]  /*3f50*/  BSYNC B1 ;  /* 0x0000000000017941 */ /* 0x000fea0003800000 */
.L_x_116:
        /* <DEDUP_REMOVED lines=8> */
.L_x_119:
[----:B------:R-:W-:Y:S05]  /*3fe0*/  BSYNC B1 ;  /* 0x0000000000017941 */ /* 0x000fea0003800000 */
.L_x_118:
[----:B0----5:R-:W-:Y:S01]  /*3ff0*/  FMUL R13, R18, R89 ;  /* 0x00000059120d7220 */ /* 0x021fe20000400000 */
[----:B------:R-:W-:Y:S01]  /*4000*/  ISETP.GT.AND P2, PT, R0, RZ, P1 ;  /* 0x000000ff0000720c */ /* 0x000fe20000f44270 */
[----:B------:R-:W-:Y:S02]  /*4010*/  BSSY B1, `(.L_x_120) ;  /* 0x0000005000017945 */ /* 0x000fe40003800000 */
[----:B------:R-:W-:-:S05]  /*4020*/  FFMA R13, R68, R88, R13 ;  /* 0x00000058440d7223 */ /* 0x000fca000000000d */
[----:B------:R0:W-:Y:S05]  /*4030*/  @P3 STG.E desc[UR36][R8.64+0x160], R13 ;  /* 0x0001600d08003986 */ /* 0x0001ea000c101924 */
[----:B------:R-:W-:Y:S05]  /*4040*/  @!P2 BRA `(.L_x_121) ;  /* 0x000000000004a947 */ /* 0x000fea0003800000 */
[----:B------:R0:W5:Y:S02]  /*4050*/  LDG.E.LTC128B R18, desc[UR36][R4.64+0x164] ;  /* 0x0001642404127981 */ /* 0x000164000c1e1920 */
.L_x_121:
[----:B------:R-:W-:Y:S05]  /*4060*/  BSYNC B1 ;  /* 0x0000000000017941 */ /* 0x000fea0003800000 */
.L_x_120:
[----:B-----5:R-:W-:Y:S01]  /*4070*/  FMUL R12, R18, R89 ;  /* 0x00000059120c7220 */ /* 0x020fe20000400000 */
[----:B------:R-:W-:Y:S01]  /*4080*/  ISETP.GT.AND P0, PT, R0, 0x8, P0 ;  /* 0x000000080000780c */ /* 0x000fe20000704270 */
[----:B------:R-:W-:Y:S02]  /*4090*/  BSSY B1, `(.L_x_122) ;  /* 0x0000005000017945 */ /* 0x000fe40003800000 */
[----:B------:R-:W-:-:S05]  /*40a0*/  FFMA R69, R69, R88, R12 ;  /* 0x0000005845457223 */ /* 0x000fca000000000c */
[----:B------:R0:W-:Y:S05]  /*40b0*/  @P2 STG.E desc[UR36][R8.64+0x164], R69 ;  /* 0x0001644508002986 */ /* 0x0001ea000c101924 */
[----:B------:R-:W-:Y:S05]  /*40c0*/  @!P0 BRA `(.L_x_123) ;  /* 0x0000000000048947 */ /* 0x000fea0003800000 */
[----:B------:R0:W5:Y:S02]  /*40d0*/  LDG.E.LTC128B R18, desc[UR36][R6.64+0x160] ;  /* 0x0001602406127981 */ /* 0x000164000c1e1920 */
.L_x_123:
[----:B------:R-:W-:Y:S05]  /*40e0*/  BSYNC B1 ;  /* 0x0000000000017941 */ /* 0x000fea0003800000 */
.L_x_122:
        /* <DEDUP_REMOVED lines=8> */
.L_x_125:
[----:B------:R-:W-:Y:S05]  /*4170*/  BSYNC B1 ;  /* 0x0000000000017941 */ /* 0x000fea0003800000 */
.L_x_124:
        /* <DEDUP_REMOVED lines=8> */
.L_x_127:
[----:B------:R-:W-:Y:S05]  /*4200*/  BSYNC B1 ;  /* 0x0000000000017941 */ /* 0x000fea0003800000 */
.L_x_126:
[----:B0----5:R-:W-:Y:S01]  /*4210*/  FMUL R13, R18, R89 ;  /* 0x00000059120d7220 */ /* 0x021fe20000400000 */
[----:B------:R-:W-:Y:S01]  /*4220*/  ISETP.GT.AND P1, PT, R0, RZ, P0 ;  /* 0x000000ff0000720c */ /* 0x000fe20000724270 */
[----:B------:R-:W-:Y:S02]  /*4230*/  BSSY B1, `(.L_x_128) ;  /* 0x0000005000017945 */ /* 0x000fe40003800000 */
[----:B------:R-:W-:-:S05]  /*4240*/  FFMA R13, R72, R88, R13 ;  /* 0x00000058480d7223 */ /* 0x000fca000000000d */
[----:B------:R0:W-:Y:S05]  /*4250*/  @P3 STG.E desc[UR36][R8.64+0x180], R13 ;  /* 0x0001800d08003986 */ /* 0x0001ea000c101924 */
[----:B------:R-:W-:Y:S05]  /*4260*/  @!P1 BRA `(.L_x_129) ;  /* 0x0000000000049947 */ /* 0x000fea0003800000 */
[----:B------:R0:W5:Y:S02]  /*4270*/  LDG.E.LTC128B R18, desc[UR36][R4.64+0x184] ;  /* 0x0001842404127981 */ /* 0x000164000c1e1920 */
.L_x_129:
[----:B------:R-:W-:Y:S05]  /*4280*/  BSYNC B1 ;  /* 0x0000000000017941 */ /* 0x000fea0003800000 */
.L_x_128:
[----:B-----5:R-:W-:Y:S01]  /*4290*/  FMUL R12, R18, R89 ;  /* 0x00000059120c7220 */ /* 0x020fe20000400000 */
[----:B------:R-:W-:Y:S01]  /*42a0*/  ISETP.GT.AND P2, PT, R0, 0x8, P2 ;  /* 0x000000080000780c */ /* 0x000fe20001744270 */
[----:B------:R-:W-:Y:S02]  /*42b0*/  BSSY B1, `(.L_x_130) ;  /* 0x0000005000017945 */ /* 0x000fe40003800000 */
[----:B------:R-:W-:-:S05]  /*42c0*/  FFMA R73, R73, R88, R12 ;  /* 0x0000005849497223 */ /* 0x000fca000000000c */
[----:B------:R0:W-:Y:S05]  /*42d0*/  @P1 STG.E desc[UR36][R8.64+0x184], R73 ;  /* 0x0001844908001986 */ /* 0x0001ea000c101924 */
[----:B------:R-:W-:Y:S05]  /*42e0*/  @!P2 BRA `(.L_x_131) ;  /* 0x000000000004a947 */ /* 0x000fea0003800000 */
[----:B------:R0:W5:Y:S02]  /*42f0*/  LDG.E.LTC128B R18, desc[UR36][R6.64+0x180] ;  /* 0x0001802406127981 */ /* 0x000164000c1e1920 */
.L_x_131:
[----:B------:R-:W-:Y:S05]  /*4300*/  BSYNC B1 ;  /* 0x0000000000017941 */ /* 0x000fea0003800000 */
.L_x_130:
        /* <DEDUP_REMOVED lines=8> */
.L_x_133:
[----:B------:R-:W-:Y:S05]  /*4390*/  BSYNC B1 ;  /* 0x0000000000017941 */ /* 0x000fea0003800000 */
.L_x_132:
        /* <DEDUP_REMOVED lines=8> */
.L_x_135:
[----:B------:R-:W-:Y:S05]  /*4420*/  BSYNC B1 ;  /* 0x0000000000017941 */ /* 0x000fea0003800000 */
.L_x_134:
[----:B0----5:R-:W-:Y:S01]  /*4430*/  FMUL R13, R18, R89 ;  /* 0x00000059120d7220 */ /* 0x021fe20000400000 */
[----:B------:R-:W-:Y:S01]  /*4440*/  ISETP.GT.AND P0, PT, R0, RZ, P2 ;  /* 0x000000ff0000720c */ /* 0x000fe20001704270 */
[----:B------:R-:W-:Y:S02]  /*4450*/  BSSY B1, `(.L_x_136) ;  /* 0x0000005000017945 */ /* 0x000fe40003800000 */
[----:B------:R-:W-:-:S05]  /*4460*/  FFMA R13, R76, R88, R13 ;  /* 0x000000584c0d7223 */ /* 0x000fca000000000d */
[----:B------:R0:W-:Y:S05]  /*4470*/  @P3 STG.E desc[UR36][R8.64+0x1a0], R13 ;  /* 0x0001a00d08003986 */ /* 0x0001ea000c101924 */
[----:B------:R-:W-:Y:S05]  /*4480*/  @!P0 BRA `(.L_x_137) ;  /* 0x0000000000048947 */ /* 0x000fea0003800000 */
[----:B------:R0:W5:Y:S02]  /*4490*/  LDG.E.LTC128B R18, desc[UR36][R4.64+0x1a4] ;  /* 0x0001a42404127981 */ /* 0x000164000c1e1920 */
.L_x_137:
[----:B------:R-:W-:Y:S05]  /*44a0*/  BSYNC B1 ;  /* 0x0000000000017941 */ /* 0x000fea0003800000 */
.L_x_136:
[----:B-----5:R-:W-:Y:S01]  /*44b0*/  FMUL R12, R18, R89 ;  /* 0x00000059120c7220 */ /* 0x020fe20000400000 */
[----:B------:R-:W-:Y:S01]  /*44c0*/  ISETP.GT.AND P1, PT, R0, 0x8, P1 ;  /* 0x000000080000780c */ /* 0x000fe20000f24270 */
[----:B------:R-:W-:Y:S02]  /*44d0*/  BSSY B1, `(.L_x_138) ;  /* 0x0000005000017945 */ /* 0x000fe40003800000 */
[----:B------:R-:W-:-:S05]  /*44e0*/  FFMA R77, R77, R88, R12 ;  /* 0x000000584d4d7223 */ /* 0x000fca000000000c */
[----:B------:R0:W-:Y:S05]  /*44f0*/  @P0 STG.E desc[UR36][R8.64+0x1a4], R77 ;  /* 0x0001a44d08000986 */ /* 0x0001ea000c101924 */
[----:B------:R-:W-:Y:S05]  /*4500*/  @!P1 BRA `(.L_x_139) ;  /* 0x0000000000049947 */ /* 0x000fea0003800000 */
[----:B------:R0:W5:Y:S02]  /*4510*/  LDG.E.LTC128B R18, desc[UR36][R6.64+0x1a0] ;  /* 0x0001a02406127981 */ /* 0x000164000c1e1920 */
.L_x_139:
[----:B------:R-:W-:Y:S05]  /*4520*/  BSYNC B1 ;  /* 0x0000000000017941 */ /* 0x000fea0003800000 */
.L_x_138:
        /* <DEDUP_REMOVED lines=8> */
.L_x_141:
[----:B------:R-:W-:Y:S05]  /*45b0*/  BSYNC B1 ;  /* 0x0000000000017941 */ /* 0x000fea0003800000 */
.L_x_140:
        /* <DEDUP_REMOVED lines=8> */
.L_x_143:
[----:B------:R-:W-:Y:S05]  /*4640*/  BSYNC B1 ;  /* 0x0000000000017941 */ /* 0x000fea0003800000 */
.L_x_142:
[----:B0----5:R-:W-:Y:S01]  /*4650*/  FMUL R13, R18, R89 ;  /* 0x00000059120d7220 */ /* 0x021fe20000400000 */
[----:B------:R-:W-:Y:S01]  /*4660*/  ISETP.GT.AND P2, PT, R0, RZ, P1 ;  /* 0x000000ff0000720c */ /* 0x000fe20000f44270 */
[----:B------:R-:W-:Y:S02]  /*4670*/  BSSY B1, `(.L_x_144) ;  /* 0x0000005000017945 */ /* 0x000fe40003800000 */
[----:B------:R-:W-:-:S05]  /*4680*/  FFMA R13, R80, R88, R13 ;  /* 0x00000058500d7223 */ /* 0x000fca000000000d */
[----:B------:R0:W-:Y:S05]  /*4690*/  @P3 STG.E desc[UR36][R8.64+0x1c0], R13 ;  /* 0x0001c00d08003986 */ /* 0x0001ea000c101924 */
[----:B------:R-:W-:Y:S05]  /*46a0*/  @!P2 BRA `(.L_x_145) ;  /* 0x000000000004a947 */ /* 0x000fea0003800000 */
[----:B------:R0:W5:Y:S02]  /*46b0*/  LDG.E.LTC128B R18, desc[UR36][R4.64+0x1c4] ;  /* 0x0001c42404127981 */ /* 0x000164000c1e1920 */
.L_x_145:
[----:B------:R-:W-:Y:S05]  /*46c0*/  BSYNC B1 ;  /* 0x0000000000017941 */ /* 0x000fea0003800000 */
.L_x_144:
[----:B-----5:R-:W-:Y:S01]  /*46d0*/  FMUL R12, R18, R89 ;  /* 0x00000059120c7220 */ /* 0x020fe20000400000 */
[----:B------:R-:W-:Y:S01]  /*46e0*/  ISETP.GT.AND P0, PT, R0, 0x8, P0 ;  /* 0x000000080000780c */ /* 0x000fe20000704270 */
[----:B------:R-:W-:Y:S02]  /*46f0*/  BSSY B1, `(.L_x_146) ;  /* 0x0000005000017945 */ /* 0x000fe40003800000 */
[----:B------:R-:W-:-:S05]  /*4700*/  FFMA R81, R81, R88, R12 ;  /* 0x0000005851517223 */ /* 0x000fca000000000c */
[----:B------:R0:W-:Y:S05]  /*4710*/  @P2 STG.E desc[UR36][R8.64+0x1c4], R81 ;  /* 0x0001c45108002986 */ /* 0x0001ea000c101924 */
[----:B------:R-:W-:Y:S05]  /*4720*/  @!P0 BRA `(.L_x_147) ;  /* 0x0000000000048947 */ /* 0x000fea0003800000 */
[----:B------:R0:W5:Y:S02]  /*4730*/  LDG.E.LTC128B R18, desc[UR36][R6.64+0x1c0] ;  /* 0x0001c02406127981 */ /* 0x000164000c1e1920 */
.L_x_147:
[----:B------:R-:W-:Y:S05]  /*4740*/  BSYNC B1 ;  /* 0x0000000000017941 */ /* 0x000fea0003800000 */
.L_x_146:
        /* <DEDUP_REMOVED lines=8> */
.L_x_149:
[----:B------:R-:W-:Y:S05]  /*47d0*/  BSYNC B1 ;  /* 0x0000000000017941 */ /* 0x000fea0003800000 */
.L_x_148:
        /* <DEDUP_REMOVED lines=8> */
.L_x_151:
[----:B------:R-:W-:Y:S05]  /*4860*/  BSYNC B1 ;  /* 0x0000000000017941 */ /* 0x000fea0003800000 */
.L_x_150:
[----:B-----5:R-:W-:Y:S01]  /*4870*/  FMUL R3, R18, R89 ;  /* 0x0000005912037220 */ /* 0x020fe20000400000 */
[----:B------:R-:W-:Y:S01]  /*4880*/  ISETP.GT.AND P1, PT, R0, RZ, P0 ;  /* 0x000000ff0000720c */ /* 0x000fe20000724270 */
[----:B------:R-:W-:Y:S02]  /*4890*/  BSSY B1, `(.L_x_152) ;  /* 0x0000005000017945 */ /* 0x000fe40003800000 */
[----:B------:R-:W-:-:S05]  /*48a0*/  FFMA R3, R84, R88, R3 ;  /* 0x0000005854037223 */ /* 0x000fca0000000003 */
[----:B------:R0:W-:Y:S05]  /*48b0*/  @P3 STG.E desc[UR36][R8.64+0x1e0], R3 ;  /* 0x0001e00308003986 */ /* 0x0001ea000c101924 */
[----:B------:R-:W-:Y:S05]  /*48c0*/  @!P1 BRA `(.L_x_153) ;  /* 0x0000000000049947 */ /* 0x000fea0003800000 */
[----:B------:R0:W5:Y:S02]  /*48d0*/  LDG.E.LTC128B R18, desc[UR36][R4.64+0x1e4] ;  /* 0x0001e42404127981 */ /* 0x000164000c1e1920 */
.L_x_153:
[----:B------:R-:W-:Y:S05]  /*48e0*/  BSYNC B1 ;  /* 0x0000000000017941 */ /* 0x000fea0003800000 */
.L_x_152:
[----:B0---45:R-:W-:Y:S01]  /*48f0*/  FMUL R4, R18, R89 ;  /* 0x0000005912047220 */ /* 0x031fe20000400000 */
[----:B------:R-:W-:Y:S01]  /*4900*/  ISETP.GT.AND P2, PT, R0, 0x8, P2 ;  /* 0x000000080000780c */ /* 0x000fe20001744270 */
[----:B------:R-:W-:Y:S02]  /*4910*/  BSSY B1, `(.L_x_154) ;  /* 0x0000005000017945 */ /* 0x000fe40003800000 */
[----:B------:R-:W-:-:S05]  /*4920*/  FFMA R85, R85, R88, R4 ;  /* 0x0000005855557223 */ /* 0x000fca0000000004 */
[----:B------:R0:W-:Y:S05]  /*4930*/  @P1 STG.E desc[UR36][R8.64+0x1e4], R85 ;  /* 0x0001e45508001986 */ /* 0x0001ea000c101924 */
[----:B------:R-:W-:Y:S05]  /*4940*/  @!P2 BRA `(.L_x_155) ;  /* 0x000000000004a947 */ /* 0x000fea0003800000 */
[----:B------:R4:W5:Y:S02]  /*4950*/  LDG.E.LTC128B R18, desc[UR36][R6.64+0x1e0] ;  /* 0x0001e02406127981 */ /* 0x000964000c1e1920 */
.L_x_155:
[----:B------:R-:W-:Y:S05]  /*4960*/  BSYNC B1 ;  /* 0x0000000000017941 */ /* 0x000fea0003800000 */
.L_x_154:
[----:B-----5:R-:W-:Y:S01]  /*4970*/  FMUL R3, R18, R89 ;  /* 0x0000005912037220 */ /* 0x020fe20000400000 */
[----:B------:R-:W-:Y:S01]  /*4980*/  @P2 IMAD.MOV.U32 R4, RZ, RZ, R10 ;  /* 0x000000ffff042224 */ /* 0x000fe200078e000a */
[----:B------:R-:W-:Y:S01]  /*4990*/  ISETP.GT.AND P0, PT, R0, 0x8, P0 ;  /* 0x000000080000780c */ /* 0x000fe20000704270 */
[----:B------:R-:W-:Y:S02]  /*49a0*/  @P2 IMAD.MOV.U32 R5, RZ, RZ, R11 ;  /* 0x000000ffff052224 */ /* 0x000fe400078e000b */
[----:B------:R-:W-:Y:S01]  /*49b0*/  FFMA R3, R86, R88, R3 ;  /* 0x0000005856037223 */ /* 0x000fe20000000003 */
[----:B------:R-:W-:Y:S04]  /*49c0*/  BSSY B1, `(.L_x_156) ;  /* 0x0000004000017945 */ /* 0x000fe80003800000 */
[----:B------:R0:W-:Y:S05]  /*49d0*/  @P2 STG.E desc[UR36][R4.64+0x1e0], R3 ;  /* 0x0001e00304002986 */ /* 0x0001ea000c101924 */
[----:B------:R-:W-:Y:S05]  /*49e0*/  @!P0 BRA `(.L_x_157) ;  /* 0x0000000000048947 */ /* 0x000fea0003800000 */
[----:B------:R0:W5:Y:S02]  /*49f0*/  LDG.E.LTC128B R18, desc[UR36][R6.64+0x1e4] ;  /* 0x0001e42406127981 */ /* 0x000164000c1e1920 */
.L_x_157:
[----:B------:R-:W-:Y:S05]  /*4a00*/  BSYNC B1 ;  /* 0x0000000000017941 */ /* 0x000fea0003800000 */
.L_x_156:
[----:B-----5:R-:W-:-:S04]  /*4a10*/  FMUL R18, R18, R89 ;  /* 0x0000005912127220 */ /* 0x020fc80000400000 */
[----:B------:R-:W-:Y:S01]  /*4a20*/  FFMA R87, R87, R88, R18 ;  /* 0x0000005857577223 */ /* 0x000fe20000000012 */
[----:B------:R-:W-:Y:S06]  /*4a30*/  @!P0 BRA `(.L_x_158) ;  /* 0x0000000c00a08947 */ /* 0x000fec0003800000 */
[----:B------:R0:W-:Y:S01]  /*4a40*/  STG.E desc[UR36][R10.64+0x1e4], R87 ;  /* 0x0001e4570a007986 */ /* 0x0001e2000c101924 */
[----:B------:R-:W-:Y:S05]  /*4a50*/  BRA `(.L_x_158) ;  /* 0x0000000c00987947 */ /* 0x000fea0003800000 */
.L_x_33:
[----:B------:R-:W-:Y:S01]  /*4a60*/  ISETP.GT.AND P0, PT, R3, 0x1, PT ;  /* 0x000000010300780c */ /* 0x000fe20003f04270 */
[----:B------:R-:W-:Y:S01]  /*4a70*/  ULDC.64 UR4, c[0x0][0x5c0] ;  /* 0x0001700000047ab9 */ /* 0x000fe20000000a00 */
[-C--:B------:R-:W-:Y:S01]  /*4a80*/  FMUL R9, R24, R88.reuse ;  /* 0x0000005818097220 */ /* 0x080fe20000400000 */
[----:B------:R-:W-:Y:S01]  /*4a90*/  LEA R4, P4, R106, UR4, 0x2 ;  /* 0x000000046a047c11 */ /* 0x000fe2000f8810ff */
[-C--:B------:R-:W-:Y:S01]  /*4aa0*/  FMUL R25, R25, R88.reuse ;  /* 0x0000005819197220 */ /* 0x080fe20000400000 */
[----:B------:R-:W-:Y:S01]  /*4ab0*/  ISETP.GT.AND P2, PT, R0, RZ, P0 ;  /* 0x000000ff0000720c */ /* 0x000fe20000744270 */
[-C--:B------:R-:W-:Y:S01]  /*4ac0*/  FMUL R27, R27, R88.reuse ;  /* 0x000000581b1b7220 */ /* 0x080fe20000400000 */
[----:B------:R-:W-:Y:S01]  /*4ad0*/  LEA.HI.X R5, R106, UR5, R115, 0x2, P4 ;  /* 0x000000056a057c11 */ /* 0x000fe2000a0f1473 */
[-C--:B------:R-:W-:Y:S01]  /*4ae0*/  FMUL R11, R28, R88.reuse ;  /* 0x000000581c0b7220 */ /* 0x080fe20000400000 */
[----:B------:R-:W-:Y:S01]  /*4af0*/  ISETP.GT.AND P3, PT, R0, 0x8, P3 ;  /* 0x000000080000780c */ /* 0x000fe20001f64270 */
[-C--:B------:R-:W-:Y:S01]  /*4b00*/  FMUL R29, R29, R88.reuse ;  /* 0x000000581d1d7220 */ /* 0x080fe20000400000 */
[----:B------:R-:W-:Y:S01]  /*4b10*/  SHF.L.U64.HI R7, R94, 0x2, R95 ;  /* 0x000000025e077819 */ /* 0x000fe2000001025f */
[----:B------:R0:W-:Y:S01]  /*4b20*/  @P1 STG.E desc[UR36][R4.64], R9 ;  /* 0x0000000904001986 */ /* 0x0001e2000c101924 */
[----:B------:R-:W-:Y:S01]  /*4b30*/  ISETP.GT.AND P0, PT, R0, 0x8, P0 ;  /* 0x000000080000780c */ /* 0x000fe20000704270 */
[----:B------:R-:W-:Y:S01]  /*4b40*/  FMUL R31, R31, R88 ;  /* 0x000000581f1f7220 */ /* 0x000fe20000400000 */
[----:B------:R-:W-:Y:S01]  /*4b50*/  LEA R6, P1, R94, R4, 0x2 ;  /* 0x000000045e067211 */ /* 0x000fe200078210ff */
[-C--:B------:R-:W-:Y:S01]  /*4b60*/  FMUL R33, R33, R88.reuse ;  /* 0x0000005821217220 */ /* 0x080fe20000400000 */
[C---:B------:R-:W-:Y:S01]  /*4b70*/  ISETP.GT.AND P5, PT, R3.reuse, 0x8, PT ;  /* 0x000000080300780c */ /* 0x040fe20003fa4270 */
[----:B------:R-:W-:Y:S01]  /*4b80*/  @P2 STG.E desc[UR36][R4.64+0x4], R25 ;  /* 0x0000041904002986 */ /* 0x000fe2000c101924 */
[----:B------:R-:W-:Y:S01]  /*4b90*/  ISETP.GT.AND P4, PT, R3, 0x9, PT ;  /* 0x000000090300780c */ /* 0x000fe20003f84270 */
[----:B------:R-:W-:Y:S01]  /*4ba0*/  IMAD.X R7, R7, 0x1, R5, P1 ;  /* 0x0000000107077824 */ /* 0x000fe200008e0605 */
[C---:B------:R-:W-:Y:S01]  /*4bb0*/  ISETP.GT.AND P2, PT, R0.reuse, RZ, P5 ;  /* 0x000000ff0000720c */ /* 0x040fe20002f44270 */
[-C--:B------:R-:W-:Y:S01]  /*4bc0*/  FMUL R35, R35, R88.reuse ;  /* 0x0000005823237220 */ /* 0x080fe20000400000 */
[----:B------:R-:W-:Y:S01]  /*4bd0*/  ISETP.GT.AND P1, PT, R0, RZ, P4 ;  /* 0x000000ff0000720c */ /* 0x000fe20002724270 */
[-C--:B0-----:R-:W-:Y:S01]  /*4be0*/  FMUL R9, R26, R88.reuse ;  /* 0x000000581a097220 */ /* 0x081fe20000400000 */
[C---:B------:R-:W-:Y:S01]  /*4bf0*/  ISETP.GT.AND P4, PT, R0.reuse, 0x8, P4 ;  /* 0x000000080000780c */ /* 0x040fe20002784270 */
[-C--:B------:R-:W-:Y:S01]  /*4c00*/  FMUL R37, R37, R88.reuse ;  /* 0x0000005825257220 */ /* 0x080fe20000400000 */
[-C--:B------:R-:W-:Y:S01]  /*4c10*/  FMUL R39, R39, R88.reuse ;  /* 0x0000005827277220 */ /* 0x080fe20000400000 */
[-C--:B------:R-:W-:Y:S01]  /*4c20*/  FMUL R41, R41, R88.reuse ;  /* 0x0000005829297220 */ /* 0x080fe20000400000 */
[----:B------:R0:W-:Y:S01]  /*4c30*/  @P3 STG.E desc[UR36][R6.64], R9 ;  /* 0x0000000906003986 */ /* 0x0001e2000c101924 */
[----:B------:R-:W-:Y:S01]  /*4c40*/  ISETP.GT.AND P3, PT, R3, 0x11, PT ;  /* 0x000000110300780c */ /* 0x000fe20003f64270 */
[-C--:B------:R-:W-:Y:S01]  /*4c50*/  FMUL R43, R43, R88.reuse ;  /* 0x000000582b2b7220 */ /* 0x080fe20000400000 */
[-C--:B------:R-:W-:Y:S01]  /*4c60*/  FMUL R45, R45, R88.reuse ;  /* 0x000000582d2d7220 */ /* 0x080fe20000400000 */
[----:B------:R-:W-:Y:S01]  /*4c70*/  @P0 STG.E desc[UR36][R6.64+0x4], R27 ;  /* 0x0000041b06000986 */ /* 0x000fe2000c101924 */
[C---:B------:R-:W-:Y:S01]  /*4c80*/  ISETP.GT.AND P0, PT, R0.reuse, 0x8, P5 ;  /* 0x000000080000780c */ /* 0x040fe20002f04270 */
[-C--:B------:R-:W-:Y:S01]  /*4c90*/  FMUL R47, R47, R88.reuse ;  /* 0x000000582f2f7220 */ /* 0x080fe20000400000 */
[----:B------:R-:W-:Y:S01]  /*4ca0*/  ISETP.GT.AND P5, PT, R3, 0x10, PT ;  /* 0x000000100300780c */ /* 0x000fe20003fa4270 */
[----:B------:R1:W-:Y:S01]  /*4cb0*/  @P2 STG.E desc[UR36][R4.64+0x20], R11 ;  /* 0x0000200b04002986 */ /* 0x0003e2000c101924 */
[-C--:B------:R-:W-:Y:S01]  /*4cc0*/  FMUL R49, R49, R88.reuse ;  /* 0x0000005831317220 */ /* 0x080fe20000400000 */
[-C--:B------:R-:W-:Y:S01]  /*4cd0*/  FMUL R51, R51, R88.reuse ;  /* 0x0000005833337220 */ /* 0x080fe20000400000 */
[C---:B------:R-:W-:Y:S01]  /*4ce0*/  ISETP.GT.AND P2, PT, R0.reuse, RZ, P5 ;  /* 0x000000ff0000720c */ /* 0x040fe20002f44270 */
[----:B------:R-:W-:Y:S01]  /*4cf0*/  @P1 STG.E desc[UR36][R4.64+0x24], R29 ;  /* 0x0000241d04001986 */ /* 0x000fe2000c101924 */
[----:B------:R-:W-:Y:S01]  /*4d00*/  ISETP.GT.AND P1, PT, R0, RZ, P3 ;  /* 0x000000ff0000720c */ /* 0x000fe20001f24270 */
[-C--:B0-----:R-:W-:Y:S01]  /*4d10*/  FMUL R9, R30, R88.reuse ;  /* 0x000000581e097220 */ /* 0x081fe20000400000 */
[----:B------:R-:W-:Y:S01]  /*4d20*/  ISETP.GT.AND P3, PT, R0, 0x8, P3 ;  /* 0x000000080000780c */ /* 0x000fe20001f64270 */
[-C--:B------:R-:W-:Y:S01]  /*4d30*/  FMUL R53, R53, R88.reuse ;  /* 0x0000005835357220 */ /* 0x080fe20000400000 */
[-C--:B------:R-:W-:Y:S01]  /*4d40*/  FMUL R55, R55, R88.reuse ;  /* 0x0000005837377220 */ /* 0x080fe20000400000 */
[-C--:B------:R-:W-:Y:S01]  /*4d50*/  FMUL R57, R57, R88.reuse ;  /* 0x0000005839397220 */ /* 0x080fe20000400000 */
[----:B------:R0:W-:Y:S01]  /*4d60*/  @P0 STG.E desc[UR36][R6.64+0x20], R9 ;  /* 0x0000200906000986 */ /* 0x0001e2000c101924 */
[-C--:B-1----:R-:W-:Y:S01]  /*4d70*/  FMUL R11, R32, R88.reuse ;  /* 0x00000058200b7220 */ /* 0x082fe20000400000 */
[C---:B------:R-:W-:Y:S01]  /*4d80*/  ISETP.GT.AND P0, PT, R0.reuse, 0x8, P5 ;  /* 0x000000080000780c */ /* 0x040fe20002f04270 */
[-C--:B------:R-:W-:Y:S01]  /*4d90*/  FMUL R59, R59, R88.reuse ;  /* 0x000000583b3b7220 */ /* 0x080fe20000400000 */
[----:B------:R-:W-:Y:S01]  /*4da0*/  @P4 STG.E desc[UR36][R6.64+0x24], R31 ;  /* 0x0000241f06004986 */ /* 0x000fe2000c101924 */
[----:B------:R-:W-:Y:S01]  /*4db0*/  ISETP.GT.AND P5, PT, R3, 0x18, PT ;  /* 0x000000180300780c */ /* 0x000fe20003fa4270 */
[-C--:B------:R-:W-:Y:S01]  /*4dc0*/  FMUL R61, R61, R88.reuse ;  /* 0x000000583d3d7220 */ /* 0x080fe20000400000 */
[----:B------:R-:W-:Y:S01]  /*4dd0*/  ISETP.GT.AND P4, PT, R3, 0x19, PT ;  /* 0x000000190300780c */ /* 0x000fe20003f84270 */
[----:B------:R1:W-:Y:S01]  /*4de0*/  @P2 STG.E desc[UR36][R4.64+0x40], R11 ;  /* 0x0000400b04002986 */ /* 0x0003e2000c101924 */
[C---:B------:R-:W-:Y:S01]  /*4df0*/  ISETP.GT.AND P2, PT, R0.reuse, RZ, P5 ;  /* 0x000000ff0000720c */ /* 0x040fe20002f44270 */
[-C--:B------:R-:W-:Y:S01]  /*4e00*/  FMUL R63, R63, R88.reuse ;  /* 0x000000583f3f7220 */ /* 0x080fe20000400000 */
[-C--:B------:R-:W-:Y:S01]  /*4e10*/  FMUL R65, R65, R88.reuse ;  /* 0x0000005841417220 */ /* 0x080fe20000400000 */
        /* <DEDUP_REMOVED lines=28> */
[----:B------:R-:W-:Y:S01]  /*4fe0*/  ISETP.GT.AND P0, PT, R0, 0x8, P5 ;  /* 0x000000080000780c */ /* 0x000fe20002f04270 */
[----:B------:R-:W-:Y:S01]  /*4ff0*/  FMUL R87, R87, R88 ;  /* 0x0000005857577220 */ /* 0x000fe20000400000 */
[----:B------:R-:W-:Y:S01]  /*5000*/  @P4 STG.E desc[UR36][R6.64+0x64], R39 ;  /* 0x0000642706004986 */ /* 0x000fe2000c101924 */
[----:B------:R-:W-:-:S02]  /*5010*/  ISETP.GT.AND P5, PT, R3, 0x28, PT ;  /* 0x000000280300780c */ /* 0x000fc40003fa4270 */
[----:B------:R-:W-:Y:S01]  /*5020*/  ISETP.GT.AND P4, PT, R3, 0x29, PT ;  /* 0x000000290300780c */ /* 0x000fe20003f84270 */
[----:B------:R1:W-:Y:S01]  /*5030*/  @P2 STG.E desc[UR36][R4.64+0x80], R11 ;  /* 0x0000800b04002986 */ /* 0x0003e2000c101924 */
[----:B------:R-:W-:-:S03]  /*5040*/  ISETP.GT.AND P2, PT, R0, RZ, P5 ;  /* 0x000000ff0000720c */ /* 0x000fc60002f44270 */
[----:B------:R-:W-:Y:S01]  /*5050*/  @P1 STG.E desc[UR36][R4.64+0x84], R41 ;  /* 0x0000842904001986 */ /* 0x000fe2000c101924 */
[----:B------:R-:W-:Y:S01]  /*5060*/  ISETP.GT.AND P1, PT, R0, RZ, P4 ;  /* 0x000000ff0000720c */ /* 0x000fe20002724270 */
[----:B0-----:R-:W-:Y:S01]  /*5070*/  FMUL R9, R42, R88 ;  /* 0x000000582a097220 */ /* 0x001fe20000400000 */
[----:B------:R-:W-:-:S04]  /*5080*/  ISETP.GT.AND P4, PT, R0, 0x8, P4 ;  /* 0x000000080000780c */ /* 0x000fc80002784270 */
[----:B------:R0:W-:Y:S01]  /*5090*/  @P0 STG.E desc[UR36][R6.64+0x80], R9 ;  /* 0x0000800906000986 */ /* 0x0001e2000c101924 */
[----:B-1----:R-:W-:Y:S01]  /*50a0*/  FMUL R11, R44, R88 ;  /* 0x000000582c0b7220 */ /* 0x002fe20000400000 */
[C---:B------:R-:W-:Y:S02]  /*50b0*/  ISETP.GT.AND P0, PT, R0.reuse, 0x8, P5 ;  /* 0x000000080000780c */ /* 0x040fe40002f04270 */
[----:B------:R-:W-:Y:S01]  /*50c0*/  @P3 STG.E desc[UR36][R6.64+0x84], R43 ;  /* 0x0000842b06003986 */ /* 0x000fe2000c101924 */
[C---:B------:R-:W-:Y:S02]  /*50d0*/  ISETP.GT.AND P5, PT, R3.reuse, 0x30, PT ;  /* 0x000000300300780c */ /* 0x040fe40003fa4270 */
        /* <DEDUP_REMOVED lines=21> */
[----:B------:R-:W-:Y:S02]  /*5230*/  ISETP.GT.AND P0, PT, R0, 0x8, P5 ;  /* 0x000000080000780c */ /* 0x000fe40002f04270 */
[----:B------:R-:W-:Y:S01]  /*5240*/  @P3 STG.E desc[UR36][R6.64+0xc4], R51 ;  /* 0x0000c43306003986 */ /* 0x000fe2000c101924 */
[----:B------:R-:W-:-:S03]  /*5250*/  ISETP.GT.AND P5, PT, R3, 0x40, PT ;  /* 0x000000400300780c */ /* 0x000fc60003fa4270 */
[----:B------:R1:W-:Y:S01]  /*5260*/  @P2 STG.E desc[UR36][R4.64+0xe0], R11 ;  /* 0x0000e00b04002986 */ /* 0x0003e2000c101924 */
[----:B------:R-:W-:-:S03]  /*5270*/  ISETP.GT.AND P3, PT, R0, RZ, P5 ;  /* 0x000000ff0000720c */ /* 0x000fc60002f64270 */
[----:B------:R-:W-:Y:S01]  /*5280*/  @P1 STG.E desc[UR36][R4.64+0xe4], R53 ;  /* 0x0000e43504001986 */ /* 0x000fe2000c101924 */
[----:B------:R-:W-:Y:S01]  /*5290*/  ISETP.GT.AND P1, PT, R3, 0x41, PT ;  /* 0x000000410300780c */ /* 0x000fe20003f24270 */
[----:B0-----:R-:W-:-:S03]  /*52a0*/  FMUL R9, R54, R88 ;  /* 0x0000005836097220 */ /* 0x001fc60000400000 */
[----:B------:R-:W-:Y:S02]  /*52b0*/  ISETP.GT.AND P2, PT, R0, RZ, P1 ;  /* 0x000000ff0000720c */ /* 0x000fe40000f44270 */
[----:B------:R0:W-:Y:S01]  /*52c0*/  @P0 STG.E desc[UR36][R6.64+0xe0], R9 ;  /* 0x0000e00906000986 */ /* 0x0001e2000c101924 */
[-C--:B-1----:R-:W-:Y:S01]  /*52d0*/  FMUL R11, R56, R88.reuse ;  /* 0x00000058380b7220 */ /* 0x082fe20000400000 */
[C---:B------:R-:W-:Y:S02]  /*52e0*/  ISETP.GT.AND P0, PT, R0.reuse, 0x8, P5 ;  /* 0x000000080000780c */ /* 0x040fe40002f04270 */
[----:B------:R-:W-:Y:S01]  /*52f0*/  @P4 STG.E desc[UR36][R6.64+0xe4], R55 ;  /* 0x0000e43706004986 */ /* 0x000fe2000c101924 */
[C---:B------:R-:W-:Y:S02]  /*5300*/  ISETP.GT.AND P1, PT, R0.reuse, 0x8, P1 ;  /* 0x000000080000780c */ /* 0x040fe40000f24270 */
[C---:B------:R-:W-:Y:S01]  /*5310*/  ISETP.GT.AND P5, PT, R3.reuse, 0x48, PT ;  /* 0x000000480300780c */ /* 0x040fe20003fa4270 */
[----:B------:R1:W-:Y:S03]  /*5320*/  @P3 STG.E desc[UR36][R4.64+0x100], R11 ;  /* 0x0001000b04003986 */ /* 0x0003e6000c101924 */
[----:B------:R-:W-:Y:S01]  /*5330*/  ISETP.GT.AND P4, PT, R0, RZ, P5 ;  /* 0x000000ff0000720c */ /* 0x000fe20002f84270 */
[----:B------:R-:W-:Y:S01]  /*5340*/  @P2 STG.E desc[UR36][R4.64+0x104], R57 ;  /* 0x0001043904002986 */ /* 0x000fe2000c101924 */
[----:B------:R-:W-:Y:S01]  /*5350*/  ISETP.GT.AND P2, PT, R3, 0x49, PT ;  /* 0x000000490300780c */ /* 0x000fe20003f44270 */
[----:B0-----:R-:W-:-:S03]  /*5360*/  FMUL R9, R58, R88 ;  /* 0x000000583a097220 */ /* 0x001fc60000400000 */
[----:B------:R-:W-:Y:S02]  /*5370*/  ISETP.GT.AND P3, PT, R0, RZ, P2 ;  /* 0x000000ff0000720c */ /* 0x000fe40001764270 */
[----:B------:R0:W-:Y:S01]  /*5380*/  @P0 STG.E desc[UR36][R6.64+0x100], R9 ;  /* 0x0001000906000986 */ /* 0x0001e2000c101924 */
[----:B-1----:R-:W-:Y:S01]  /*5390*/  FMUL R11, R60, R88 ;  /* 0x000000583c0b7220 */ /* 0x002fe20000400000 */
[C---:B------:R-:W-:Y:S02]  /*53a0*/  ISETP.GT.AND P2, PT, R0.reuse, 0x8, P2 ;  /* 0x000000080000780c */ /* 0x040fe40001744270 */
[----:B------:R-:W-:Y:S01]  /*53b0*/  @P1 STG.E desc[UR36][R6.64+0x104], R59 ;  /* 0x0001043b06001986 */ /* 0x000fe2000c101924 */
[----:B------:R-:W-:Y:S02]  /*53c0*/  ISETP.GT.AND P1, PT, R0, 0x8, P5 ;  /* 0x000000080000780c */ /* 0x000fe40002f24270 */
[C---:B------:R-:W-:Y:S01]  /*53d0*/  ISETP.GT.AND P5, PT, R3.reuse, 0x50, PT ;  /* 0x000000500300780c */ /* 0x040fe20003fa4270 */
[----:B------:R1:W-:Y:S01]  /*53e0*/  @P4 STG.E desc[UR36][R4.64+0x120], R11 ;  /* 0x0001200b04004986 */ /* 0x0003e2000c101924 */
[----:B------:R-:W-:-:S03]  /*53f0*/  ISETP.GT.AND P0, PT, R3, 0x51, PT ;  /* 0x000000510300780c */ /* 0x000fc60003f04270 */
[----:B------:R-:W-:Y:S01]  /*5400*/  @P3 STG.E desc[UR36][R4.64+0x124], R61 ;  /* 0x0001243d04003986 */ /* 0x000fe2000c101924 */
[----:B------:R-:W-:Y:S01]  /*5410*/  ISETP.GT.AND P3, PT, R0, RZ, P5 ;  /* 0x000000ff0000720c */ /* 0x000fe20002f64270 */
[-C--:B0-----:R-:W-:Y:S01]  /*5420*/  FMUL R9, R62, R88.reuse ;  /* 0x000000583e097220 */ /* 0x081fe20000400000 */
[C---:B------:R-:W-:Y:S02]  /*5430*/  ISETP.GT.AND P4, PT, R0.reuse, RZ, P0 ;  /* 0x000000ff0000720c */ /* 0x040fe40000784270 */
[----:B------:R-:W-:Y:S02]  /*5440*/  ISETP.GT.AND P0, PT, R0, 0x8, P0 ;  /* 0x000000080000780c */ /* 0x000fe40000704270 */
[----:B------:R0:W-:Y:S01]  /*5450*/  @P1 STG.E desc[UR36][R6.64+0x120], R9 ;  /* 0x0001200906001986 */ /* 0x0001e2000c101924 */
[----:B-1----:R-:W-:Y:S01]  /*5460*/  FMUL R11, R64, R88 ;  /* 0x00000058400b7220 */ /* 0x002fe20000400000 */
[----:B------:R-:W-:Y:S02]  /*5470*/  ISETP.GT.AND P1, PT, R0, 0x8, P5 ;  /* 0x000000080000780c */ /* 0x000fe40002f24270 */
[----:B------:R-:W-:Y:S01]  /*5480*/  @P2 STG.E desc[UR36][R6.64+0x124], R63 ;  /* 0x0001243f06002986 */ /* 0x000fe2000c101924 */
[----:B------:R-:W-:-:S03]  /*5490*/  ISETP.GT.AND P2, PT, R3, 0x58, PT ;  /* 0x000000580300780c */ /* 0x000fc60003f44270 */
[----:B------:R1:W-:Y:S01]  /*54a0*/  @P3 STG.E desc[UR36][R4.64+0x140], R11 ;  /* 0x0001400b04003986 */ /* 0x0003e2000c101924 */
[C---:B------:R-:W-:Y:S02]  /*54b0*/  ISETP.GT.AND P3, PT, R3.reuse, 0x59, PT ;  /* 0x000000590300780c */ /* 0x040fe40003f64270 */
[C---:B------:R-:W-:Y:S01]  /*54c0*/  ISETP.GT.AND P5, PT, R0.reuse, RZ, P2 ;  /* 0x000000ff0000720c */ /* 0x040fe200017a4270 */
[----:B------:R-:W-:Y:S01]  /*54d0*/  @P4 STG.E desc[UR36][R4.64+0x144], R65 ;  /* 0x0001444104004986 */ /* 0x000fe2000c101924 */
[----:B------:R-:W-:Y:S01]  /*54e0*/  ISETP.GT.AND P4, PT, R0, RZ, P3 ;  /* 0x000000ff0000720c */ /* 0x000fe20001f84270 */
[-C--:B0-----:R-:W-:Y:S01]  /*54f0*/  FMUL R9, R66, R88.reuse ;  /* 0x0000005842097220 */ /* 0x081fe20000400000 */
[C---:B------:R-:W-:Y:S02]  /*5500*/  ISETP.GT.AND P2, PT, R0.reuse, 0x8, P2 ;  /* 0x000000080000780c */ /* 0x040fe40001744270 */
[----:B------:R-:W-:Y:S02]  /*5510*/  ISETP.GT.AND P3, PT, R0, 0x8, P3 ;  /* 0x000000080000780c */ /* 0x000fe40001f64270 */
[----:B------:R0:W-:Y:S01]  /*5520*/  @P1 STG.E desc[UR36][R6.64+0x140], R9 ;  /* 0x0001400906001986 */ /* 0x0001e2000c101924 */
[----:B-1----:R-:W-:Y:S01]  /*5530*/  FMUL R11, R68, R88 ;  /* 0x00000058440b7220 */ /* 0x002fe20000400000 */
[----:B------:R-:W-:-:S02]  /*5540*/  ISETP.GT.AND P1, PT, R3, 0x61, PT ;  /* 0x000000610300780c */ /* 0x000fc40003f24270 */
[----:B------:R-:W-:Y:S01]  /*5550*/  @P0 STG.E desc[UR36][R6.64+0x144], R67 ;  /* 0x0001444306000986 */ /* 0x000fe2000c101924 */
[----:B------:R-:W-:-:S03]  /*5560*/  ISETP.GT.AND P0, PT, R3, 0x60, PT ;  /* 0x000000600300780c */ /* 0x000fc60003f04270 */
[----:B------:R1:W-:Y:S01]  /*5570*/  @P5 STG.E desc[UR36][R4.64+0x160], R11 ;  /* 0x0001600b04005986 */ /* 0x0003e2000c101924 */
[C---:B------:R-:W-:Y:S02]  /*5580*/  ISETP.GT.AND P5, PT, R0.reuse, RZ, P0 ;  /* 0x000000ff0000720c */ /* 0x040fe400007a4270 */
[C---:B------:R-:W-:Y:S01]  /*5590*/  ISETP.GT.AND P0, PT, R0.reuse, 0x8, P0 ;  /* 0x000000080000780c */ /* 0x040fe20000704270 */
[----:B------:R-:W-:Y:S01]  /*55a0*/  @P4 STG.E desc[UR36][R4.64+0x164], R69 ;  /* 0x0001644504004986 */ /* 0x000fe2000c101924 */
[----:B------:R-:W-:Y:S01]  /*55b0*/  ISETP.GT.AND P4, PT, R0, RZ, P1 ;  /* 0x000000ff0000720c */ /* 0x000fe20000f84270 */
[----:B0-----:R-:W-:Y:S01]  /*55c0*/  FMUL R9, R70, R88 ;  /* 0x0000005846097220 */ /* 0x001fe20000400000 */
[----:B------:R-:W-:-:S04]  /*55d0*/  ISETP.GT.AND P1, PT, R0, 0x8, P1 ;  /* 0x000000080000780c */ /* 0x000fc80000f24270 */
[----:B------:R0:W-:Y:S01]  /*55e0*/  @P2 STG.E desc[UR36][R6.64+0x160], R9 ;  /* 0x0001600906002986 */ /* 0x0001e2000c101924 */
[----:B-1----:R-:W-:Y:S01]  /*55f0*/  FMUL R11, R72, R88 ;  /* 0x00000058480b7220 */ /* 0x002fe20000400000 */
[C---:B------:R-:W-:Y:S02]  /*5600*/  ISETP.GT.AND P2, PT, R3.reuse, 0x68, PT ;  /* 0x000000680300780c */ /* 0x040fe40003f44270 */
        /* <DEDUP_REMOVED lines=22> */
[-C--:B-1----:R-:W-:Y:S01]  /*5770*/  FMUL R11, R80, R88.reuse ;  /* 0x00000058500b7220 */ /* 0x082fe20000400000 */
[C---:B------:R-:W-:Y:S02]  /*5780*/  ISETP.GT.AND P2, PT, R3.reuse, 0x78, PT ;  /* 0x000000780300780c */ /* 0x040fe40003f44270 */
[----:B------:R-:W-:Y:S01]  /*5790*/  @P3 STG.E desc[UR36][R6.64+0x1a4], R79 ;  /* 0x0001a44f06003986 */ /* 0x000fe2000c101924 */
[----:B------:R-:W-:Y:S01]  /*57a0*/  ISETP.GT.AND P3, PT, R3, 0x79, PT ;  /* 0x000000790300780c */ /* 0x000fe20003f64270 */
[-C--:B------:R-:W-:Y:S02]  /*57b0*/  FMUL R3, R82, R88.reuse ;  /* 0x0000005852037220 */ /* 0x080fe40000400000 */
[----:B------:R1:W-:Y:S01]  /*57c0*/  @P5 STG.E desc[UR36][R4.64+0x1c0], R11 ;  /* 0x0001c00b04005986 */ /* 0x0003e2000c101924 */
[C---:B------:R-:W-:Y:S02]  /*57d0*/  ISETP.GT.AND P5, PT, R0.reuse, RZ, P3 ;  /* 0x000000ff0000720c */ /* 0x040fe40001fa4270 */
[C---:B------:R-:W-:Y:S01]  /*57e0*/  ISETP.GT.AND P3, PT, R0.reuse, 0x8, P3 ;  /* 0x000000080000780c */ /* 0x040fe20001f64270 */
[----:B------:R-:W-:Y:S01]  /*57f0*/  @P4 STG.E desc[UR36][R4.64+0x1c4], R81 ;  /* 0x0001c45104004986 */ /* 0x000fe2000c101924 */
[----:B------:R-:W-:Y:S01]  /*5800*/  ISETP.GT.AND P4, PT, R0, RZ, P2 ;  /* 0x000000ff0000720c */ /* 0x000fe20001784270 */
[-C--:B0-----:R-:W-:Y:S01]  /*5810*/  FMUL R9, R84, R88.reuse ;  /* 0x0000005854097220 */ /* 0x081fe20000400000 */
[----:B------:R-:W-:Y:S01]  /*5820*/  ISETP.GT.AND P2, PT, R0, 0x8, P2 ;  /* 0x000000080000780c */ /* 0x000fe20001744270 */
[----:B------:R-:W-:Y:S04]  /*5830*/  @P0 STG.E desc[UR36][R6.64+0x1c0], R3 ;  /* 0x0001c00306000986 */ /* 0x000fe8000c101924 */
[----:B------:R-:W-:Y:S01]  /*5840*/  @P1 STG.E desc[UR36][R6.64+0x1c4], R83 ;  /* 0x0001c45306001986 */ /* 0x000fe2000c101924 */
[----:B-1----:R-:W-:-:S05]  /*5850*/  FMUL R11, R86, R88 ;  /* 0x00000058560b7220 */ /* 0x002fca0000400000 */
[----:B------:R-:W-:Y:S04]  /*5860*/  @P4 STG.E desc[UR36][R4.64+0x1e0], R9 ;  /* 0x0001e00904004986 */ /* 0x000fe8000c101924 */
[----:B------:R0:W-:Y:S02]  /*5870*/  @P5 STG.E desc[UR36][R4.64+0x1e4], R85 ;  /* 0x0001e45504005986 */ /* 0x0001e4000c101924 */
[----:B0-----:R-:W-:Y:S02]  /*5880*/  @P2 IMAD.MOV.U32 R4, RZ, RZ, R6 ;  /* 0x000000ffff042224 */ /* 0x001fe400078e0006 */
[----:B------:R-:W-:-:S05]  /*5890*/  @P2 IMAD.MOV.U32 R5, RZ, RZ, R7 ;  /* 0x000000ffff052224 */ /* 0x000fca00078e0007 */
[----:B------:R0:W-:Y:S04]  /*58a0*/  @P2 STG.E desc[UR36][R4.64+0x1e0], R11 ;  /* 0x0001e00b04002986 */ /* 0x0001e8000c101924 */
[----:B------:R0:W-:Y:S02]  /*58b0*/  @P3 STG.E desc[UR36][R6.64+0x1e4], R87 ;  /* 0x0001e45706003986 */ /* 0x0001e4000c101924 */
.L_x_158:
[----:B------:R-:W-:Y:S05]  /*58c0*/  BSYNC B0 ;  /* 0x0000000000007941 */ /* 0x000fea0003800000 */
.L_x_32:
[----:B0-----:R-:W2:Y:S01]  /*58d0*/  LDL.64 R4, [R1] ;  /* 0x0000000001047983 */ /* 0x001ea20000100a00 */
[----:B------:R-:W-:Y:S01]  /*58e0*/  ULDC.64 UR4, c[0x0][0x650] ;  /* 0x0001940000047ab9 */ /* 0x000fe20000000a00 */
[----:B------:R-:W-:Y:S02]  /*58f0*/  IMAD.U32 R0, RZ, RZ, UR44 ;  /* 0x0000002cff007e24 */ /* 0x000fe4000f8e00ff */
[----:B------:R-:W-:Y:S02]  /*5900*/  IMAD.MOV.U32 R22, RZ, RZ, -0x1 ;  /* 0xffffffffff167424 */ /* 0x000fe400078e00ff */
[----:B------:R0:W-:Y:S01]  /*5910*/  SYNCS.ARRIVE.TRANS64.A1T0 RZ, [R0+UR46], RZ ;  /* 0x000000ff00ff79a7 */ /* 0x0001e2000810002e */
[----:B------:R-:W-:Y:S02]  /*5920*/  IMAD.MOV.U32 R18, RZ, RZ, -0x1 ;  /* 0xffffffffff127424 */ /* 0x000fe400078e00ff */
[----:B------:R-:W-:Y:S01]  /*5930*/  IMAD.MOV.U32 R19, RZ, RZ, -0x1 ;  /* 0xffffffffff137424 */ /* 0x000fe200078e00ff */
[----:B0-----:R-:W-:-:S02]  /*5940*/  PRMT R0, RZ, 0x7610, R0 ;  /* 0x00007610ff007816 */ /* 0x001fc40000000000 */
[----:B--2---:R-:W-:-:S05]  /*5950*/  LEA R16, P0, R4, R16, 0x1 ;  /* 0x0000001004107211 */ /* 0x004fca00078008ff */
[----:B------:R-:W-:Y:S01]  /*5960*/  IMAD.X R17, R98, 0x1, R17, P0 ;  /* 0x0000000162117824 */ /* 0x000fe200000e0611 */
[----:B------:R-:W-:-:S04]  /*5970*/  ISETP.GE.U32.AND P0, PT, R16, UR4, PT ;  /* 0x0000000410007c0c */ /* 0x000fc8000bf06070 */
[----:B------:R-:W-:-:S13]  /*5980*/  ISETP.GE.U32.AND.EX P0, PT, R17, UR5, PT, P0 ;  /* 0x0000000511007c0c */ /* 0x000fda000bf06100 */
[----:B------:R-:W-:Y:S05]  /*5990*/  @P0 BRA `(.L_x_159) ;  /* 0x00000004004c0947 */ /* 0x000fea0003800000 */
[----:B-1-3--:R-:W0:Y:S01]  /*59a0*/  LDC.64 R10, c[0x0][0x628] ;  /* 0x00018a00ff0a7b82 */ /* 0x00ae220000000a00 */
[----:B------:R-:W1:Y:S01]  /*59b0*/  S2R R12, SR_CTAID.X ;  /* 0x00000000000c7919 */ /* 0x000e620000002500 */
[----:B------:R-:W-:Y:S02]  /*59c0*/  IMAD.MOV.U32 R8, RZ, RZ, R16 ;  /* 0x000000ffff087224 */ /* 0x000fe400078e0010 */
[----:B------:R-:W-:Y:S01]  /*59d0*/  IMAD.MOV.U32 R9, RZ, RZ, R17 ;  /* 0x000000ffff097224 */ /* 0x000fe200078e0011 */
[----:B------:R-:W2:Y:S03]  /*59e0*/  S2R R18, SR_CTAID.Y ;  /* 0x0000000000127919 */ /* 0x000ea60000002600 */
[----:B------:R-:W3:Y:S08]  /*59f0*/  LDC R0, c[0x0][0x630] ;  /* 0x00018c00ff007b82 */ /* 0x000ef00000000800 */
[----:B------:R-:W1:Y:S01]  /*5a00*/  LDC.64 R14, c[0x0][0x620] ;  /* 0x00018800ff0e7b82 */ /* 0x000e620000000a00 */
[----:B0-----:R-:W-:-:S04]  /*5a10*/  ISETP.NE.U32.AND P0, PT, R10, RZ, PT ;  /* 0x000000ff0a00720c */ /* 0x001fc80003f05070 */
[----:B------:R-:W-:-:S13]  /*5a20*/  ISETP.NE.AND.EX P0, PT, R11, RZ, PT, P0 ;  /* 0x000000ff0b00720c */ /* 0x000fda0003f05300 */
[----:B-123--:R-:W-:Y:S05]  /*5a30*/  @!P0 BRA `(.L_x_160) ;  /* 0x0000000000288947 */ /* 0x00efea0003800000 */
[----:B------:R-:W0:Y:S02]  /*5a40*/  LDC R3, c[0x0][0x634] ;  /* 0x00018d00ff037b82 */ /* 0x000e240000000800 */
[----:B0-----:R-:W-:-:S05]  /*5a50*/  IADD3 R3, P0, R16, R3, RZ ;  /* 0x0000000310037210 */ /* 0x001fca0007f1e0ff */
[----:B------:R-:W-:-:S04]  /*5a60*/  IMAD.X R13, RZ, RZ, R17, P0 ;  /* 0x000000ffff0d7224 */ /* 0x000fc800000e0611 */
[----:B------:R-:W-:-:S04]  /*5a70*/  IMAD.WIDE.U32 R4, R13, R10, RZ ;  /* 0x0000000a0d047225 */ /* 0x000fc800078e00ff */
[----:B----4-:R-:W-:-:S04]  /*5a80*/  IMAD.WIDE.U32 R6, P0, R3, R11, R4 ;  /* 0x0000000b03067225 */ /* 0x010fc80007800004 */
[----:B------:R-:W-:-:S04]  /*5a90*/  IMAD.WIDE.U32 R4, R3, R10, RZ ;  /* 0x0000000a03047225 */ /* 0x000fc800078e00ff */
[----:B------:R-:W-:Y:S01]  /*5aa0*/  IMAD.X R9, RZ, RZ, RZ, P0 ;  /* 0x000000ffff097224 */ /* 0x000fe200000e06ff */
[----:B------:R-:W-:Y:S01]  /*5ab0*/  IADD3 RZ, P0, R5, R6, RZ ;  /* 0x0000000605ff7210 */ /* 0x000fe20007f1e0ff */
[----:B------:R-:W-:-:S04]  /*5ac0*/  IMAD.MOV.U32 R8, RZ, RZ, R7 ;  /* 0x000000ffff087224 */ /* 0x000fc800078e0007 */
[----:B------:R-:W-:-:S08]  /*5ad0*/  IMAD.WIDE.U32.X R8, R13, R11, R8, P0 ;  /* 0x0000000b0d087225 */ /* 0x000fd000000e0408 */
.L_x_160:
[-CC-:B------:R-:W-:Y:S01]  /*5ae0*/  SHF.R.U64 R19, R8, R0.reuse, R9.reuse ;  /* 0x0000000008137219 */ /* 0x180fe20000001209 */
[----:B------:R-:W0:Y:S01]  /*5af0*/  LDC.64 R24, c[0x0][0x640] ;  /* 0x00019000ff187b82 */ /* 0x000e220000000a00 */
[----:B------:R-:W-:Y:S01]  /*5b00*/  SHF.R.U32.HI R0, RZ, R0, R9 ;  /* 0x00000000ff007219 */ /* 0x000fe20000011609 */
[----:B------:R-:W-:Y:S01]  /*5b10*/  ULDC UR4, c[0x0][0x150] ;  /* 0x0000540000047ab9 */ /* 0x000fe20000000800 */
[----:B------:R-:W-:Y:S02]  /*5b20*/  IADD3 R3, P0, RZ, -R19, RZ ;  /* 0x80000013ff037210 */ /* 0x000fe40007f1e0ff */
[----:B----4-:R-:W-:-:S03]  /*5b30*/  I2FP.F32.U32 R7, R12 ;  /* 0x0000000c00077245 */ /* 0x010fc60000201000 */
[----:B------:R-:W1:Y:S01]  /*5b40*/  LDC R6, c[0x0][0x618] ;  /* 0x00018600ff067b82 */ /* 0x000e620000000800 */
[----:B------:R-:W-:Y:S02]  /*5b50*/  IMAD.X R5, RZ, RZ, ~R0, P0 ;  /* 0x000000ffff057224 */ /* 0x000fe400000e0e00 */
[----:B------:R-:W-:Y:S01]  /*5b60*/  FMUL R7, R7, UR4 ;  /* 0x0000000407077c20 */ /* 0x000fe20008400000 */
[----:B------:R-:W-:Y:S01]  /*5b70*/  ULDC UR4, c[0x0][0x154] ;  /* 0x0000550000047ab9 */ /* 0x000fe20000000800 */
[-C--:B------:R-:W-:Y:S02]  /*5b80*/  IMAD R0, R5, R14.reuse, RZ ;  /* 0x0000000e05007224 */ /* 0x080fe400078e02ff */
[C---:B------:R-:W-:Y:S01]  /*5b90*/  IMAD.WIDE.U32 R4, R3.reuse, R14, R16 ;  /* 0x0000000e03047225 */ /* 0x040fe200078e0010 */
[----:B------:R-:W2:Y:S01]  /*5ba0*/  LDC R8, c[0x0][0x608] ;  /* 0x00018200ff087b82 */ /* 0x000ea20000000800 */
[----:B------:R-:W3:Y:S02]  /*5bb0*/  F2I.U32.TRUNC.NTZ R7, R7 ;  /* 0x0000000700077305 */ /* 0x000ee4000020f000 */
[----:B------:R-:W-:Y:S01]  /*5bc0*/  IMAD R3, R3, R15, R0 ;  /* 0x0000000f03037224 */ /* 0x000fe200078e0200 */
[----:B------:R-:W-:-:S03]  /*5bd0*/  I2FP.F32.U32 R0, R18 ;  /* 0x0000001200007245 */ /* 0x000fc60000201000 */
[----:B------:R-:W-:Y:S01]  /*5be0*/  IMAD.IADD R3, R5, 0x1, R3 ;  /* 0x0000000105037824 */ /* 0x000fe200078e0203 */
[----:B------:R-:W4:Y:S01]  /*5bf0*/  LDC R11, c[0x0][0x658] ;  /* 0x00019600ff0b7b82 */ /* 0x000f220000000800 */
[----:B0-----:R-:W-:-:S04]  /*5c00*/  ISETP.NE.U32.AND P0, PT, R24, RZ, PT ;  /* 0x000000ff1800720c */ /* 0x001fc80003f05070 */
[----:B------:R-:W-:-:S03]  /*5c10*/  ISETP.NE.AND.EX P0, PT, R25, RZ, PT, P0 ;  /* 0x000000ff1900720c */ /* 0x000fc60003f05300 */
[----:B------:R-:W0:Y:S01]  /*5c20*/  LDC R9, c[0x0][0x144] ;  /* 0x00005100ff097b82 */ /* 0x000e220000000800 */
[-C--:B-1----:R-:W-:Y:S01]  /*5c30*/  SHF.R.U64 R10, R4, R6.reuse, R3 ;  /* 0x00000006040a7219 */ /* 0x082fe20000001203 */
[----:B---3--:R-:W-:Y:S01]  /*5c40*/  IMAD.MOV R7, RZ, RZ, -R7 ;  /* 0x000000ffff077224 */ /* 0x008fe200078e0a07 */
[----:B------:R-:W-:Y:S01]  /*5c50*/  SHF.R.U32.HI R3, RZ, R6, R3 ;  /* 0x00000006ff037219 */ /* 0x000fe20000011603 */
[----:B------:R-:W-:-:S04]  /*5c60*/  FMUL R6, R0, UR4 ;  /* 0x0000000400067c20 */ /* 0x000fc80008400000 */
[----:B------:R-:W1:Y:S01]  /*5c70*/  LDC R21, c[0x0][0x148] ;  /* 0x00005200ff157b82 */ /* 0x000e620000000800 */
[----:B------:R3:W0:Y:S01]  /*5c80*/  F2I.U32.TRUNC.NTZ R14, R6 ;  /* 0x00000006000e7305 */ /* 0x000622000020f000 */
[-CC-:B--2---:R-:W-:Y:S02]  /*5c90*/  SHF.R.U64 R13, R10, R8.reuse, R3.reuse ;  /* 0x000000080a0d7219 */ /* 0x184fe40000001203 */
[----:B------:R-:W-:-:S04]  /*5ca0*/  SHF.R.U32.HI R0, RZ, R8, R3 ;  /* 0x00000008ff007219 */ /* 0x000fc80000011603 */
[----:B------:R-:W2:Y:S01]  /*5cb0*/  LDC R20, c[0x0][0x648] ;  /* 0x00019200ff147b82 */ /* 0x000ea20000000800 */
[-CC-:B----4-:R-:W-:Y:S02]  /*5cc0*/  SHF.R.U64 R15, R13, R11.reuse, R0.reuse ;  /* 0x0000000b0d0f7219 */ /* 0x190fe40000001200 */
[----:B------:R-:W-:-:S03]  /*5cd0*/  SHF.R.U32.HI R5, RZ, R11, R0 ;  /* 0x0000000bff057219 */ /* 0x000fc60000011600 */
[----:B------:R-:W-:Y:S02]  /*5ce0*/  IMAD.MOV.U32 R4, RZ, RZ, R15 ;  /* 0x000000ffff047224 */ /* 0x000fe400078e000f */
[----:B------:R-:W4:Y:S01]  /*5cf0*/  LDC R26, c[0x0][0x638] ;  /* 0x00018e00ff1a7b82 */ /* 0x000f220000000800 */
[----:B0-----:R-:W-:-:S07]  /*5d00*/  IMAD R22, R9, R7, R12 ;  /* 0x0000000709167224 */ /* 0x001fce00078e020c */
[----:B------:R-:W0:Y:S08]  /*5d10*/  LDC R27, c[0x0][0x610] ;  /* 0x00018400ff1b7b82 */ /* 0x000e300000000800 */
[----:B------:R-:W0:Y:S01]  /*5d20*/  LDC R28, c[0x0][0x600] ;  /* 0x00018000ff1c7b82 */ /* 0x000e220000000800 */
[----:B-123--:R-:W-:Y:S05]  /*5d30*/  @!P0 BRA `(.L_x_161) ;  /* 0x0000000000288947 */ /* 0x00efea0003800000 */
[----:B------:R-:W1:Y:S02]  /*5d40*/  LDC R0, c[0x0][0x64c] ;  /* 0x00019300ff007b82 */ /* 0x000e640000000800 */
[----:B-1----:R-:W-:-:S05]  /*5d50*/  IADD3 R3, P0, R15, R0, RZ ;  /* 0x000000000f037210 */ /* 0x002fca0007f1e0ff */
        /* <DEDUP_REMOVED lines=8> */
.L_x_161:
[----:B------:R-:W-:Y:S01]  /*5de0*/  ISETP.NE.AND P0, PT, R2, 0x1, PT ;  /* 0x000000010200780c */ /* 0x000fe20003f05270 */
[----:B------:R-:W-:Y:S01]  /*5df0*/  IMAD.MOV R14, RZ, RZ, -R14 ;  /* 0x000000ffff0e7224 */ /* 0x000fe200078e0a0e */
[----:B------:R-:W-:Y:S02]  /*5e00*/  SHF.R.U64 R0, R4, R20, R5 ;  /* 0x0000001404007219 */ /* 0x000fe40000001205 */
[----:B------:R-:W-:Y:S02]  /*5e10*/  LOP3.LUT R3, R13, R100, RZ, 0xc0, !PT ;  /* 0x000000640d037212 */ /* 0x000fe400078ec0ff */
[----:B------:R-:W-:Y:S01]  /*5e20*/  LOP3.LUT R5, R10, R99, RZ, 0xc0, !PT ;  /* 0x000000630a057212 */ /* 0x000fe200078ec0ff */
[----:B------:R-:W-:Y:S02]  /*5e30*/  IMAD.MOV R4, RZ, RZ, -R0 ;  /* 0x000000ffff047224 */ /* 0x000fe400078e0a00 */
[----:B------:R-:W-:Y:S02]  /*5e40*/  IMAD R3, R96, R0, R3 ;  /* 0x0000000060037224 */ /* 0x000fe400078e0203 */
[----:B----4-:R-:W-:-:S02]  /*5e50*/  IMAD R0, R4, R26, R15 ;  /* 0x0000001a04007224 */ /* 0x010fc400078e020f */
[----:B------:R-:W-:Y:S02]  /*5e60*/  @P0 IMAD R22, R21, R14, R18 ;  /* 0x0000000e15160224 */ /* 0x000fe400078e0212 */
[----:B------:R-:W-:Y:S02]  /*5e70*/  IMAD.MOV.U32 R4, RZ, RZ, 0x1 ;  /* 0x00000001ff047424 */ /* 0x000fe400078e00ff */
[----:B0-----:R-:W-:Y:S02]  /*5e80*/  IMAD R22, R3, R27, R22 ;  /* 0x0000001b03167224 */ /* 0x001fe400078e0216 */
[----:B------:R-:W-:Y:S01]  /*5e90*/  IMAD R3, R0, R28, R5 ;  /* 0x0000001c00037224 */ /* 0x000fe200078e0205 */
[----:B------:R-:W-:-:S04]  /*5ea0*/  PRMT R0, R4, 0x7610, R0 ;  /* 0x0000761004007816 */ /* 0x000fc80000000000 */
[----:B------:R-:W-:Y:S02]  /*5eb0*/  SEL R18, R3, R22, !P0 ;  /* 0x0000001603127207 */ /* 0x000fe40004000000 */
[----:B------:R-:W-:-:S07]  /*5ec0*/  SEL R22, R22, R3, !P0 ;  /* 0x0000000316167207 */ /* 0x000fce0004000000 */
.L_x_159:
[----:B------:R-:W-:Y:S01]  /*5ed0*/  UIMAD.WIDE.U32 UR4, UR38, 0x24924925, URZ ;  /* 0x24924925260478a5 */ /* 0x000fe2000f8e003f */
[----:B------:R-:W-:Y:S02]  /*5ee0*/  LOP3.LUT P0, RZ, R0, 0xff, RZ, 0xc0, !PT ;  /* 0x000000ff00ff7812 */ /* 0x000fe4000780c0ff */
[----:B------:R-:W-:Y:S01]  /*5ef0*/  LOP3.LUT R103, R103, 0x1, RZ, 0x3c, !PT ;  /* 0x0000000167677812 */ /* 0x000fe200078e3cff */
[----:B------:R-:W-:-:S04]  /*5f00*/  UIADD3 UR4, UR38, -UR5, URZ ;  /* 0x8000000526047290 */ /* 0x000fc8000fffe03f */
[----:B------:R-:W-:-:S04]  /*5f10*/  ULEA.HI UR4, UR4, UR5, URZ, 0x1f ;  /* 0x0000000504047291 */ /* 0x000fc8000f8ff83f */
[----:B------:R-:W-:-:S04]  /*5f20*/  USHF.R.U32.HI UR4, URZ, 0x2, UR4 ;  /* 0x000000023f047899 */ /* 0x000fc80008011604 */
[----:B------:R-:W-:Y:S01]  /*5f30*/  UIMAD UR38, UR4, -0x7, UR38 ;  /* 0xfffffff9042678a4 */ /* 0x000fe2000f8e0226 */
[----:B------:R-:W-:Y:S11]  /*5f40*/  @P0 BRA `(.L_x_162) ;  /* 0xffffffb400940947 */ /* 0x000ff6000383ffff */
[----:B------:R-:W-:Y:S05]  /*5f50*/  EXIT ;  /* 0x000000000000794d */ /* 0x000fea0003800000 */
.L_x_13:
[----:B------:R-:W-:-:S08]  /*5f60*/  ISETP.NE.AND P0, PT, R14, RZ, PT ;  /* 0x000000ff0e00720c */ /* 0x000fd00003f05270 */
[----:B0-----:R-:W0:-:S00]  /*5f70*/  USETMAXREG.DEALLOC.CTAPOOL 0x28 ;  /* 0x00000028000079c8 */ /* 0x001e0000080e0500 */
[----:B------:R-:W-:Y:S05]  /*5f80*/  @P0 EXIT ;  /* 0x000000000000094d */ /* 0x000fea0003800000 */
[----:B0-----:R-:W-:Y:S01]  /*5f90*/  LOP3.LUT P0, RZ, R3, 0xff, RZ, 0xc0, !PT ;  /* 0x000000ff03ff7812 */ /* 0x001fe2000780c0ff */
[----:B------:R-:W-:Y:S02]  /*5fa0*/  IMAD.MOV.U32 R3, RZ, RZ, 0x1 ;  /* 0x00000001ff037424 */ /* 0x000fe400078e00ff */
[----:B------:R-:W-:-:S10]  /*5fb0*/  IMAD.MOV.U32 R8, RZ, RZ, RZ ;  /* 0x000000ffff087224 */ /* 0x000fd400078e00ff */
[----:B------:R-:W-:Y:S05]  /*5fc0*/  @!P0 BRA `(.L_x_163) ;  /* 0x0000000c00448947 */ /* 0x000fea0003800000 */
[----:B------:R-:W-:Y:S01]  /*5fd0*/  LOP3.LUT P0, RZ, R4, 0x1f, RZ, 0xc0, !PT ;  /* 0x0000001f04ff7812 */ /* 0x000fe2000780c0ff */
[----:B------:R-:W-:Y:S01]  /*5fe0*/  ULDC UR5, c[0x0][0x658] ;  /* 0x0001960000057ab9 */ /* 0x000fe20000000800 */
[----:B------:R-:W-:Y:S01]  /*5ff0*/  UMOV UR6, 0xffffffff ;  /* 0xffffffff00067882 */ /* 0x000fe20000000000 */
[----:B------:R-:W-:Y:S01]  /*6000*/  BSSY B0, `(.L_x_163) ;  /* 0x00000cd000007945 */ /* 0x000fe20003800000 */
[----:B------:R-:W-:Y:S01]  /*6010*/  USHF.L.U32 UR6, UR6, UR5, URZ ;  /* 0x0000000506067299 */ /* 0x000fe2000800063f */
[C---:B------:R-:W-:Y:S01]  /*6020*/  ISETP.NE.AND P2, PT, R5.reuse, RZ, PT ;  /* 0x000000ff0500720c */ /* 0x040fe20003f45270 */
[----:B------:R-:W-:Y:S01]  /*6030*/  UMOV UR7, 0x1 ;  /* 0x0000000100077882 */ /* 0x000fe20000000000 */
[----:B------:R-:W-:Y:S01]  /*6040*/  ISETP.NE.OR P0, PT, R5, RZ, !P0 ;  /* 0x000000ff0500720c */ /* 0x000fe20004705670 */
[----:B------:R-:W-:Y:S01]  /*6050*/  IMAD.MOV.U32 R10, RZ, RZ, 0x1 ;  /* 0x00000001ff0a7424 */ /* 0x000fe200078e00ff */
[----:B------:R-:W-:Y:S01]  /*6060*/  LOP3.LUT R9, R23, 0x2, RZ, 0xfc, !PT ;  /* 0x0000000217097812 */ /* 0x000fe200078efcff */
[----:B------:R-:W-:Y:S01]  /*6070*/  IMAD.MOV.U32 R3, RZ, RZ, 0x1 ;  /* 0x00000001ff037424 */ /* 0x000fe200078e00ff */
[----:B------:R-:W-:Y:S01]  /*6080*/  ULDC UR4, c[0x0][0x600] ;  /* 0x0001800000047ab9 */ /* 0x000fe20000000800 */
[----:B------:R-:W-:Y:S01]  /*6090*/  IMAD.MOV.U32 R8, RZ, RZ, RZ ;  /* 0x000000ffff087224 */ /* 0x000fe200078e00ff */
[----:B------:R-:W-:-:S02]  /*60a0*/  USHF.L.U32 UR13, UR7, UR5, URZ ;  /* 0x00000005070d7299 */ /* 0x000fc4000800063f */
[----:B------:R-:W-:Y:S02]  /*60b0*/  UIADD3 UR21, UR40, 0x1, URZ ;  /* 0x0000000128157890 */ /* 0x000fe4000fffe03f */
[----:B------:R-:W-:Y:S02]  /*60c0*/  UIADD3 UR4, UR4, -0x1, URZ ;  /* 0xffffffff04047890 */ /* 0x000fe4000fffe03f */
[----:B------:R-:W-:Y:S01]  /*60d0*/  ULOP3.LUT UR5, URZ, UR6, URZ, 0x33, !UPT ;  /* 0x000000063f057292 */ /* 0x000fe2000f8e333f */
[----:B------:R-:W-:-:S11]  /*60e0*/  ULDC.64 UR22, c[0x0][0x198] ;  /* 0x0000660000167ab9 */ /* 0x000fd60000000a00 */
.L_x_175:
[----:B------:R-:W-:-:S03]  /*60f0*/  UMOV UR6, 0xffffffff ;  /* 0xffffffff00067882 */ /* 0x000fc60000000000 */
[----:B------:R-:W-:Y:S05]  /*6100*/  BRA.DIV UR6, `(.L_x_164) ;  /* 0x00000012067c7947 */ /* 0x000fea000b800000 */
[----:B------:R-:W-:-:S13]  /*6110*/  ELECT P6, URZ, PT ;  /* 0x00000000003f782f */ /* 0x000fda00038c0000 */
.L_x_191:
[----:B------:R-:W0:Y:S01]  /*6120*/  LDC R4, c[0x0][0x28c] ;  /* 0x0000a300ff047b82 */ /* 0x000e220000000800 */
[----:B------:R-:W-:Y:S01]  /*6130*/  BSSY B1, `(.L_x_165) ;  /* 0x0000043000017945 */ /* 0x000fe20003800000 */
[----:B0-----:R-:W-:-:S13]  /*6140*/  ISETP.LT.OR P6, PT, R4, 0x1, !P6 ;  /* 0x000000010400780c */ /* 0x001fda00077c1670 */
[----:B------:R-:W-:Y:S05]  /*6150*/  @P6 BRA `(.L_x_166) ;  /* 0x0000000400006947 */ /* 0x000fea0003800000 */
[----:B------:R-:W-:Y:S02]  /*6160*/  IMAD.SHL.U32 R22, R22, 0x40, RZ ;  /* 0x0000004016167824 */ /* 0x000fe400078e00ff */
[----:B------:R-:W-:Y:S02]  /*6170*/  IMAD.SHL.U32 R18, R18, 0x80, RZ ;  /* 0x0000008012127824 */ /* 0x000fe400078e00ff */
[----:B------:R-:W-:Y:S02]  /*6180*/  IMAD.MOV.U32 R13, RZ, RZ, RZ ;  /* 0x000000ffff0d7224 */ /* 0x000fe400078e00ff */
[----:B------:R-:W-:Y:S02]  /*6190*/  IMAD.U32 R14, RZ, RZ, UR21 ;  /* 0x00000015ff0e7e24 */ /* 0x000fe4000f8e00ff */
[----:B------:R-:W-:Y:S02]  /*61a0*/  IMAD.MOV.U32 R4, RZ, RZ, R3 ;  /* 0x000000ffff047224 */ /* 0x000fe400078e0003 */
[----:B------:R-:W-:-:S07]  /*61b0*/  IMAD.MOV.U32 R5, RZ, RZ, R8 ;  /* 0x000000ffff057224 */ /* 0x000fce00078e0008 */
.L_x_170:
[----:B------:R-:W0:Y:S01]  /*61c0*/  S2R R7, SR_CgaCtaId ;  /* 0x0000000000077919 */ /* 0x000e220000008800 */
[----:B------:R-:W-:-:S04]  /*61d0*/  MOV R6, 0x400 ;  /* 0x0000040000067802 */ /* 0x000fc80000000f00 */
[----:B0-----:R-:W-:Y:S02]  /*61e0*/  LEA R12, R7, R6, 0x18 ;  /* 0x00000006070c7211 */ /* 0x001fe400078ec0ff */
[----:B------:R-:W-:Y:S01]  /*61f0*/  SHF.L.U32 R6, R4, 0x1f, RZ ;  /* 0x0000001f04067819 */ /* 0x000fe200000006ff */
[----:B------:R-:W0:Y:S02]  /*6200*/  @!P2 LDC R7, c[0x0][0x500] ;  /* 0x00014000ff07ab82 */ /* 0x000e240000000800 */
[----:B------:R-:W-:-:S04]  /*6210*/  IMAD R11, R5, 0x8, R12 ;  /* 0x00000008050b7824 */ /* 0x000fc800078e020c */
[----:B------:R-:W1:Y:S02]  /*6220*/  SYNCS.PHASECHK.TRANS64.TRYWAIT P1, [R11+URZ+0x38], R6 ;  /* 0x000038060b0075a7 */ /* 0x000e64000802017f */
[----:B-1----:R-:W-:Y:S05]  /*6230*/  @!P1 BRA `(.L_x_167) ;  /* 0x0000001000509947 */ /* 0x002fea0003800000 */
.L_x_192:
[----:B-1----:R-:W-:Y:S01]  /*6240*/  PRMT R6, R9, 0x9910, RZ ;  /* 0x0000991009067816 */ /* 0x002fe200000000ff */
[----:B0-----:R0:W-:Y:S03]  /*6250*/  @!P2 SYNCS.ARRIVE.TRANS64 RZ, [R11+URZ], R7 ;  /* 0x000000070bffa9a7 */ /* 0x0011e6000800003f */
[----:B------:R-:W-:-:S13]  /*6260*/  ISETP.NE.AND P1, PT, R6, 0x2, PT ;  /* 0x000000020600780c */ /* 0x000fda0003f25270 */
[----:B0-----:R-:W-:Y:S05]  /*6270*/  @P1 BRA `(.L_x_168) ;  /* 0x0000000000041947 */ /* 0x001fea0003800000 */
[----:B------:R-:W-:Y:S01]  /*6280*/  BPT.TRAP 0x1 ;  /* 0x000000040000795c */ /* 0x000fe20000300000 */
.L_x_168:
[----:B------:R-:W-:Y:S05]  /*6290*/  @P0 BRA `(.L_x_169) ;  /* 0x0000000000040947 */ /* 0x000fea0003800000 */
[----:B------:R-:W-:Y:S01]  /*62a0*/  BPT.TRAP 0x1 ;  /* 0x000000040000795c */ /* 0x000fe20000300000 */
.L_x_169:
[--C-:B------:R-:W-:Y:S01]  /*62b0*/  IMAD R6, R5, 0x4000, R12.reuse ;  /* 0x0000400005067824 */ /* 0x100fe200078e020c */
[----:B------:R-:W-:Y:S01]  /*62c0*/  R2UR UR34, R13 ;  /* 0x000000000d2272ca */ /* 0x000fe200000e0000 */
[----:B------:R-:W-:Y:S01]  /*62d0*/  IMAD R12, R5, 0x8000, R12 ;  /* 0x00008000050c7824 */ /* 0x000fe200078e020c */
[----:B------:R-:W-:Y:S01]  /*62e0*/  R2UR UR33, R11 ;  /* 0x000000000b2172ca */ /* 0x000fe200000e0000 */
[----:B------:R-:W-:Y:S01]  /*62f0*/  VIADD R14, R14, 0xffffffff ;  /* 0xffffffff0e0e7836 */ /* 0x000fe20000000000 */
[----:B------:R-:W-:Y:S01]  /*6300*/  R2UR UR24, R6 ;  /* 0x00000000061872ca */ /* 0x000fe200000e0000 */
[----:B------:R-:W-:Y:S01]  /*6310*/  UIADD3 UR6, UP0, UR22, 0xf0, URZ ;  /* 0x000000f016067890 */ /* 0x000fe2000ff1e03f */
[----:B------:R-:W-:Y:S01]  /*6320*/  R2UR UR8, R12 ;  /* 0x000000000c0872ca */ /* 0x000fe200000e0000 */
[----:B------:R-:W-:Y:S01]  /*6330*/  UIADD3 UR30, UP1, UR22, 0x1f0, URZ ;  /* 0x000001f0161e7890 */ /* 0x000fe2000ff3e03f */
[----:B------:R-:W-:Y:S01]  /*6340*/  R2UR UR36, R19 ;  /* 0x00000000132472ca */ /* 0x000fe200000e0000 */
[----:B------:R-:W-:Y:S01]  /*6350*/  UIADD3.X UR7, URZ, UR23, URZ, UP0, !UPT ;  /* 0x000000173f077290 */ /* 0x000fe200087fe43f */
[----:B------:R-:W-:Y:S01]  /*6360*/  R2UR UR35, R22 ;  /* 0x00000000162372ca */ /* 0x000fe200000e0000 */
[----:B------:R-:W-:Y:S01]  /*6370*/  UIADD3.X UR31, URZ, UR23, URZ, UP1, !UPT ;  /* 0x000000173f1f7290 */ /* 0x000fe20008ffe43f */
[----:B------:R-:W-:Y:S01]  /*6380*/  R2UR UR19, R18 ;  /* 0x00000000121372ca */ /* 0x000fe200000e0000 */
[----:B------:R-:W-:Y:S01]  /*6390*/  UIADD3 UR26, UR34, 0x20, URZ ;  /* 0x00000020221a7890 */ /* 0x000fe2000fffe03f */
[----:B------:R-:W-:Y:S01]  /*63a0*/  ISETP.GT.AND P3, PT, R14, 0x1, PT ;  /* 0x000000010e00780c */ /* 0x000fe20003f64270 */
[----:B------:R-:W-:Y:S01]  /*63b0*/  VIADD R5, R5, 0x1 ;  /* 0x0000000105057836 */ /* 0x000fe20000000000 */
[----:B------:R-:W-:Y:S01]  /*63c0*/  UMOV UR14, 0x0 ;  /* 0x00000000000e7882 */ /* 0x000fe20000000000 */
[----:B------:R-:W-:Y:S01]  /*63d0*/  UIADD3 UR32, UR24, 0x180, URZ ;  /* 0x0000018018207890 */ /* 0x000fe2000fffe03f */
[----:B------:R-:W-:Y:S01]  /*63e0*/  VIADD R13, R13, 0x40 ;  /* 0x000000400d0d7836 */ /* 0x000fe20000000000 */
[----:B------:R-:W-:Y:S01]  /*63f0*/  UIADD3 UR24, UR24, 0x2180, URZ ;  /* 0x0000218018187890 */ /* 0x000fe2000fffe03f */
[----:B------:R-:W-:Y:S01]  /*6400*/  ISETP.NE.AND P1, PT, R5, 0x7, PT ;  /* 0x000000070500780c */ /* 0x000fe20003f25270 */
[----:B------:R-:W-:-:S02]  /*6410*/  UIADD3 UR16, UR8, 0x1c180, URZ ;  /* 0x0001c18008107890 */ /* 0x000fc4000fffe03f */
[----:B------:R-:W-:Y:S01]  /*6420*/  UIADD3 UR8, UR8, 0x20180, URZ ;  /* 0x0002018008087890 */ /* 0x000fe2000fffe03f */
[----:B------:R-:W-:Y:S01]  /*6430*/  SEL R7, RZ, 0x1, P1 ;  /* 0x00000001ff077807 */ /* 0x000fe20000800000 */
[----:B------:R-:W-:Y:S01]  /*6440*/  UMOV UR15, 0x10000000 ;  /* 0x10000000000f7882 */ /* 0x000fe20000000000 */
[----:B------:R-:W-:Y:S01]  /*6450*/  UMOV UR25, UR33 ;  /* 0x0000002100197c82 */ /* 0x000fe20008000000 */
[----:B------:R-:W-:Y:S01]  /*6460*/  UMOV UR28, UR36 ;  /* 0x00000024001c7c82 */ /* 0x000fe20008000000 */
[----:B------:R-:W-:Y:S01]  /*6470*/  UMOV UR27, UR35 ;  /* 0x00000023001b7c82 */ /* 0x000fe20008000000 */
[----:B------:R-:W-:Y:S01]  /*6480*/  UMOV UR17, UR33 ;  /* 0x0000002100117c82 */ /* 0x000fe20008000000 */
[----:B------:R-:W-:Y:S01]  /*6490*/  UMOV UR18, UR34 ;  /* 0x0000002200127c82 */ /* 0x000fe20008000000 */
[----:B------:R-:W-:Y:S01]  /*64a0*/  UMOV UR20, UR36 ;  /* 0x0000002400147c82 */ /* 0x000fe20008000000 */
[----:B------:R0:W-:Y:S01]  /*64b0*/  UTMALDG.3D [UR32], [UR6], desc[UR14] ;  /* 0x00000e20060075b4 */ /* 0x0001e20008011000 */
[----:B------:R-:W-:Y:S01]  /*64c0*/  UMOV UR9, UR33 ;  /* 0x0000002100097c82 */ /* 0x000fe20008000000 */
[----:B------:R-:W-:Y:S01]  /*64d0*/  UMOV UR11, UR19 ;  /* 0x00000013000b7c82 */ /* 0x000fe20008000000 */
[----:B------:R-:W-:Y:S01]  /*64e0*/  UMOV UR12, UR36 ;  /* 0x00000024000c7c82 */ /* 0x000fe20008000000 */
[----:B------:R-:W-:Y:S01]  /*64f0*/  UMOV UR10, UR26 ;  /* 0x0000001a000a7c82 */ /* 0x000fe20008000000 */
[----:B------:R-:W-:-:S02]  /*6500*/  LOP3.LUT R4, R4, R7, RZ, 0x3c, !PT ;  /* 0x0000000704047212 */ /* 0x000fc400078e3cff */
[----:B------:R-:W-:Y:S01]  /*6510*/  SEL R5, R5, RZ, P1 ;  /* 0x000000ff05057207 */ /* 0x000fe20000800000 */
[----:B------:R0:W-:Y:S01]  /*6520*/  UTMALDG.3D [UR24], [UR6], desc[UR14] ;  /* 0x00000e18060075b4 */ /* 0x0001e20008011000 */
[----:B------:R0:W-:Y:S01]  /*6530*/  UTMALDG.3D [UR16], [UR30], desc[UR14] ;  /* 0x00000e101e0075b4 */ /* 0x0001e20008011000 */
[----:B------:R0:W-:Y:S02]  /*6540*/  UTMALDG.3D [UR8], [UR30], desc[UR14] ;  /* 0x00000e081e0075b4 */ /* 0x0001e40008011000 */
[----:B0-----:R-:W-:Y:S05]  /*6550*/  @P3 BRA `(.L_x_170) ;  /* 0xfffffffc00183947 */ /* 0x001fea000383ffff */
.L_x_166:
[----:B------:R-:W-:Y:S05]  /*6560*/  BSYNC B1 ;  /* 0x0000000000017941 */ /* 0x000fea0003800000 */
.L_x_165:
[----:B------:R-:W2:Y:S01]  /*6570*/  LDL.64 R20, [R1] ;  /* 0x0000000001147983 */ /* 0x000ea20000100a00 */
[----:B------:R-:W-:Y:S01]  /*6580*/  LOP3.LUT P4, RZ, R10, 0xff, RZ, 0xc0, !PT ;  /* 0x000000ff0aff7812 */ /* 0x000fe2000788c0ff */
[----:B------:R-:W-:Y:S01]  /*6590*/  VIADD R11, R8, UR40 ;  /* 0x00000028080b7c36 */ /* 0x000fe20008000000 */
[----:B------:R-:W-:Y:S01]  /*65a0*/  ULDC.64 UR6, c[0x0][0x650] ;  /* 0x0001940000067ab9 */ /* 0x000fe20000000a00 */
[----:B------:R-:W-:Y:S01]  /*65b0*/  IMAD.U32 R8, RZ, RZ, UR40 ;  /* 0x00000028ff087e24 */ /* 0x000fe2000f8e00ff */
[----:B------:R-:W-:Y:S01]  /*65c0*/  UISETP.GE.U32.AND UP0, UPT, UR40, 0x7, UPT ;  /* 0x000000072800788c */ /* 0x000fe2000bf06070 */
[C---:B------:R-:W-:Y:S01]  /*65d0*/  IMAD.WIDE.U32 R4, R11.reuse, 0x24924925, RZ ;  /* 0x249249250b047825 */ /* 0x040fe200078e00ff */
[----:B------:R-:W-:Y:S01]  /*65e0*/  ISETP.GT.U32.AND P1, PT, R11, 0x6, PT ;  /* 0x000000060b00780c */ /* 0x000fe20003f24070 */
[----:B------:R-:W-:Y:S01]  /*65f0*/  BSSY B1, `(.L_x_171) ;  /* 0x000006b000017945 */ /* 0x000fe20003800000 */
[----:B------:R-:W-:Y:S01]  /*6600*/  PRMT R10, RZ, 0x7610, R10 ;  /* 0x00007610ff0a7816 */ /* 0x000fe2000000000a */
[----:B------:R-:W-:Y:S01]  /*6610*/  IMAD.MOV.U32 R22, RZ, RZ, -0x1 ;  /* 0xffffffffff167424 */ /* 0x000fe200078e00ff */
[----:B------:R-:W-:Y:S01]  /*6620*/  ISETP.LT.U32.AND P1, PT, R8, 0x7, P1 ;  /* 0x000000070800780c */ /* 0x000fe20000f21070 */
[----:B------:R-:W-:Y:S01]  /*6630*/  IMAD.MOV.U32 R18, RZ, RZ, -0x1 ;  /* 0xffffffffff127424 */ /* 0x000fe200078e00ff */
[----:B------:R-:W-:Y:S01]  /*6640*/  PLOP3.LUT P3, PT, PT, PT, UP0, 0x80, 0x0 ;  /* 0x000000000000781c */ /* 0x000fe20003f6f008 */
[----:B------:R-:W0:Y:S01]  /*6650*/  @P4 S2R R7, SR_CgaCtaId ;  /* 0x0000000000074919 */ /* 0x000e220000008800 */
[----:B------:R-:W-:Y:S01]  /*6660*/  SEL R4, RZ, 0x1, !P1 ;  /* 0x00000001ff047807 */ /* 0x000fe20004800000 */
[----:B------:R-:W-:Y:S01]  /*6670*/  IMAD.MOV.U32 R19, RZ, RZ, -0x1 ;  /* 0xffffffffff137424 */ /* 0x000fe200078e00ff */
[----:B------:R-:W-:-:S02]  /*6680*/  @P4 MOV R6, 0x400 ;  /* 0x0000040000064802 */ /* 0x000fc40000000f00 */
[----:B------:R-:W-:Y:S02]  /*6690*/  LOP3.LUT R3, R3, R4, RZ, 0x3c, !PT ;  /* 0x0000000403037212 */ /* 0x000fe400078e3cff */
[----:B------:R-:W-:Y:S02]  /*66a0*/  PRMT R4, RZ, 0x7610, R4 ;  /* 0x00007610ff047816 */ /* 0x000fe40000000004 */
[----:B0-----:R-:W-:Y:S01]  /*66b0*/  @P4 LEA R6, R7, R6, 0x18 ;  /* 0x0000000607064211 */ /* 0x001fe200078ec0ff */
[----:B------:R-:W-:-:S03]  /*66c0*/  IMAD.IADD R7, R11, 0x1, -R5 ;  /* 0x000000010b077824 */ /* 0x000fc600078e0a05 */
[----:B------:R0:W-:Y:S02]  /*66d0*/  @P4 SYNCS.ARRIVE.TRANS64.A1T0 RZ, [R6+URZ+0xa8], RZ ;  /* 0x0000a8ff06ff49a7 */ /* 0x0001e4000810003f */
[----:B------:R-:W-:-:S04]  /*66e0*/  LEA.HI R7, R7, R5, RZ, 0x1f ;  /* 0x0000000507077211 */ /* 0x000fc800078ff8ff */
[----:B------:R-:W-:-:S04]  /*66f0*/  SHF.R.U32.HI R8, RZ, 0x2, R7 ;  /* 0x00000002ff087819 */ /* 0x000fc80000011607 */
[----:B------:R-:W-:Y:S01]  /*6700*/  @P3 LOP3.LUT R3, R3, 0x1, R8, 0x78, !PT ;  /* 0x0000000103033812 */ /* 0x000fe200078e7808 */
[----:B------:R-:W-:Y:S01]  /*6710*/  IMAD R8, R8, -0x7, R11 ;  /* 0xfffffff908087824 */ /* 0x000fe200078e020b */
[----:B--2---:R-:W-:-:S05]  /*6720*/  IADD3 R16, P1, R16, R20, RZ ;  /* 0x0000001410107210 */ /* 0x004fca0007f3e0ff */
[----:B------:R-:W-:Y:S01]  /*6730*/  IMAD.X R17, R17, 0x1, R0, P1 ;  /* 0x0000000111117824 */ /* 0x000fe200008e0600 */
[----:B------:R-:W-:-:S04]  /*6740*/  ISETP.GE.U32.AND P1, PT, R16, UR6, PT ;  /* 0x0000000610007c0c */ /* 0x000fc8000bf26070 */
[----:B------:R-:W-:-:S13]  /*6750*/  ISETP.GE.U32.AND.EX P1, PT, R17, UR7, PT, P1 ;  /* 0x0000000711007c0c */ /* 0x000fda000bf26110 */
[----:B0-----:R-:W-:Y:S05]  /*6760*/  @P1 BRA `(.L_x_172) ;  /* 0x00000004004c1947 */ /* 0x001fea0003800000 */
[----:B------:R-:W0:Y:S01]  /*6770*/  S2R R12, SR_CTAID.X ;  /* 0x00000000000c7919 */ /* 0x000e220000002500 */
[----:B------:R-:W-:Y:S01]  /*6780*/  ULDC.64 UR6, c[0x0][0x628] ;  /* 0x00018a0000067ab9 */ /* 0x000fe20000000a00 */
[----:B------:R-:W1:Y:S01]  /*6790*/  LDC R13, c[0x0][0x144] ;  /* 0x00005100ff0d7b82 */ /* 0x000e620000000800 */
[----:B------:R-:W-:Y:S01]  /*67a0*/  ISETP.NE.U32.AND P1, PT, RZ, UR6, PT ;  /* 0x00000006ff007c0c */ /* 0x000fe2000bf25070 */
[----:B------:R-:W2:Y:S01]  /*67b0*/  S2R R11, SR_CTAID.Y ;  /* 0x00000000000b7919 */ /* 0x000ea20000002600 */
[----:B------:R-:W-:Y:S01]  /*67c0*/  ULDC UR8, c[0x0][0x150] ;  /* 0x0000540000087ab9 */ /* 0x000fe20000000800 */
[----:B------:R-:W-:Y:S01]  /*67d0*/  ULDC UR9, c[0x0][0x630] ;  /* 0x00018c0000097ab9 */ /* 0x000fe20000000800 */
[----:B------:R-:W-:Y:S01]  /*67e0*/  ISETP.NE.AND.EX P1, PT, RZ, UR7, PT, P1 ;  /* 0x00000007ff007c0c */ /* 0x000fe2000bf25310 */
[----:B------:R-:W-:Y:S01]  /*67f0*/  IMAD.MOV.U32 R4, RZ, RZ, R16 ;  /* 0x000000ffff047224 */ /* 0x000fe200078e0010 */
[----:B0-----:R-:W-:-:S05]  /*6800*/  I2FP.F32.U32 R5, R12 ;  /* 0x0000000c00057245 */ /* 0x001fca0000201000 */
[----:B------:R-:W-:Y:S01]  /*6810*/  FMUL R14, R5, UR8 ;  /* 0x00000008050e7c20 */ /* 0x000fe20008400000 */
[----:B------:R-:W-:-:S05]  /*6820*/  IMAD.MOV.U32 R5, RZ, RZ, R17 ;  /* 0x000000ffff057224 */ /* 0x000fca00078e0011 */
[----:B--2---:R-:W-:Y:S05]  /*6830*/  @!P1 BRA `(.L_x_173) ;  /* 0x0000000000289947 */ /* 0x004fea0003800000 */
[----:B------:R-:W-:Y:S02]  /*6840*/  ULDC UR8, c[0x0][0x634] ;  /* 0x00018d0000087ab9 */ /* 0x000fe40000000800 */
[----:B------:R-:W-:-:S05]  /*6850*/  IADD3 R5, P1, R16, UR8, RZ ;  /* 0x0000000810057c10 */ /* 0x000fca000ff3e0ff */
[----:B------:R-:W-:-:S04]  /*6860*/  IMAD.X R15, RZ, RZ, R17, P1 ;  /* 0x000000ffff0f7224 */ /* 0x000fc800008e0611 */
[----:B------:R-:W-:-:S04]  /*6870*/  IMAD.WIDE.U32 R6, R15, UR6, RZ ;  /* 0x000000060f067c25 */ /* 0x000fc8000f8e00ff */
[----:B------:R-:W-:-:S04]  /*6880*/  IMAD.WIDE.U32 R6, P1, R5, UR7, R6 ;  /* 0x0000000705067c25 */ /* 0x000fc8000f820006 */
[----:B------:R-:W-:-:S04]  /*6890*/  IMAD.WIDE.U32 R4, R5, UR6, RZ ;  /* 0x0000000605047c25 */ /* 0x000fc8000f8e00ff */
[----:B------:R-:W-:Y:S01]  /*68a0*/  IMAD.MOV.U32 R4, RZ, RZ, R7 ;  /* 0x000000ffff047224 */ /* 0x000fe200078e0007 */
[----:B------:R-:W-:Y:S01]  /*68b0*/  IADD3 RZ, P3, R5, R6, RZ ;  /* 0x0000000605ff7210 */ /* 0x000fe20007f7e0ff */
[----:B------:R-:W-:-:S04]  /*68c0*/  IMAD.X R5, RZ, RZ, RZ, P1 ;  /* 0x000000ffff057224 */ /* 0x000fc800008e06ff */
[----:B------:R-:W-:-:S08]  /*68d0*/  IMAD.WIDE.U32.X R4, R15, UR7, R4, P3 ;  /* 0x000000070f047c25 */ /* 0x000fd000098e0404 */
.L_x_173:
[--C-:B------:R-:W-:Y:S01]  /*68e0*/  SHF.R.U64 R19, R4, UR9, R5.reuse ;  /* 0x0000000904137c19 */ /* 0x100fe20008001205 */
[----:B------:R-:W0:Y:S01]  /*68f0*/  F2I.U32.TRUNC.NTZ R14, R14 ;  /* 0x0000000e000e7305 */ /* 0x000e22000020f000 */
[----:B------:R-:W-:Y:S01]  /*6900*/  SHF.R.U32.HI R4, RZ, UR9, R5 ;  /* 0x00000009ff047c19 */ /* 0x000fe20008011605 */
[----:B------:R-:W-:Y:S01]  /*6910*/  ULDC.64 UR6, c[0x0][0x620] ;  /* 0x0001880000067ab9 */ /* 0x000fe20000000a00 */
[----:B------:R-:W-:Y:S01]  /*6920*/  IADD3 R7, P1, RZ, -R19, RZ ;  /* 0x80000013ff077210 */ /* 0x000fe20007f3e0ff */
[----:B------:R-:W-:Y:S01]  /*6930*/  ULDC.64 UR8, c[0x0][0x640] ;  /* 0x0001900000087ab9 */ /* 0x000fe20000000a00 */
[----:B------:R-:W2:Y:S03]  /*6940*/  LDC R18, c[0x0][0x148] ;  /* 0x00005200ff127b82 */ /* 0x000ea60000000800 */
[----:B------:R-:W-:Y:S01]  /*6950*/  IMAD.X R4, RZ, RZ, ~R4, P1 ;  /* 0x000000ffff047224 */ /* 0x000fe200008e0e04 */
[----:B------:R-:W-:-:S03]  /*6960*/  ISETP.NE.U32.AND P1, PT, RZ, UR8, PT ;  /* 0x00000008ff007c0c */ /* 0x000fc6000bf25070 */
[----:B------:R-:W-:Y:S01]  /*6970*/  IMAD R6, R4, UR6, RZ ;  /* 0x0000000604067c24 */ /* 0x000fe2000f8e02ff */
[----:B------:R-:W-:Y:S01]  /*6980*/  ISETP.NE.AND.EX P1, PT, RZ, UR9, PT, P1 ;  /* 0x00000009ff007c0c */ /* 0x000fe2000bf25310 */
[----:B------:R-:W-:Y:S01]  /*6990*/  IMAD.WIDE.U32 R4, R7, UR6, R16 ;  /* 0x0000000607047c25 */ /* 0x000fe2000f8e0010 */
[----:B------:R-:W-:-:S03]  /*69a0*/  ULDC UR6, c[0x0][0x618] ;  /* 0x0001860000067ab9 */ /* 0x000fc60000000800 */
[----:B------:R-:W-:Y:S01]  /*69b0*/  IMAD R7, R7, UR7, R6 ;  /* 0x0000000707077c24 */ /* 0x000fe2000f8e0206 */
[----:B------:R-:W-:Y:S01]  /*69c0*/  ULDC UR7, c[0x0][0x154] ;  /* 0x0000550000077ab9 */ /* 0x000fe20000000800 */
[----:B0-----:R-:W-:Y:S02]  /*69d0*/  IMAD.MOV R6, RZ, RZ, -R14 ;  /* 0x000000ffff067224 */ /* 0x001fe400078e0a0e */
[----:B------:R-:W-:Y:S02]  /*69e0*/  IMAD.IADD R5, R5, 0x1, R7 ;  /* 0x0000000105057824 */ /* 0x000fe400078e0207 */
[----:B-1----:R-:W-:Y:S01]  /*69f0*/  IMAD R12, R13, R6, R12 ;  /* 0x000000060d0c7224 */ /* 0x002fe200078e020c */
[----:B------:R-:W-:Y:S02]  /*6a00*/  I2FP.F32.U32 R6, R11 ;  /* 0x0000000b00067245 */ /* 0x000fe40000201000 */
[--C-:B------:R-:W-:Y:S02]  /*6a10*/  SHF.R.U64 R13, R4, UR6, R5.reuse ;  /* 0x00000006040d7c19 */ /* 0x100fe40008001205 */
[----:B------:R-:W-:Y:S01]  /*6a20*/  SHF.R.U32.HI R4, RZ, UR6, R5 ;  /* 0x00000006ff047c19 */ /* 0x000fe20008011605 */
[----:B------:R-:W-:Y:S01]  /*6a30*/  FMUL R6, R6, UR7 ;  /* 0x0000000706067c20 */ /* 0x000fe20008400000 */
[----:B------:R-:W-:-:S02]  /*6a40*/  ULDC UR6, c[0x0][0x608] ;  /* 0x0001820000067ab9 */ /* 0x000fc40000000800 */
[--C-:B------:R-:W-:Y:S01]  /*6a50*/  SHF.R.U64 R15, R13, UR6, R4.reuse ;  /* 0x000000060d0f7c19 */ /* 0x100fe20008001204 */
[----:B------:R0:W1:Y:S01]  /*6a60*/  F2I.U32.TRUNC.NTZ R20, R6 ;  /* 0x0000000600147305 */ /* 0x000062000020f000 */
[----:B------:R-:W-:Y:S01]  /*6a70*/  SHF.R.U32.HI R4, RZ, UR6, R4 ;  /* 0x00000006ff047c19 */ /* 0x000fe20008011604 */
[----:B------:R-:W-:-:S03]  /*6a80*/  ULDC UR6, c[0x0][0x658] ;  /* 0x0001960000067ab9 */ /* 0x000fc60000000800 */
[--C-:B------:R-:W-:Y:S02]  /*6a90*/  SHF.R.U64 R14, R15, UR6, R4.reuse ;  /* 0x000000060f0e7c19 */ /* 0x100fe40008001204 */
[----:B------:R-:W-:-:S03]  /*6aa0*/  SHF.R.U32.HI R21, RZ, UR6, R4 ;  /* 0x00000006ff157c19 */ /* 0x000fc60008011604 */
[----:B------:R-:W-:Y:S02]  /*6ab0*/  IMAD.MOV.U32 R4, RZ, RZ, R14 ;  /* 0x000000ffff047224 */ /* 0x000fe400078e000e */
[----:B------:R-:W-:Y:S01]  /*6ac0*/  IMAD.MOV.U32 R5, RZ, RZ, R21 ;  /* 0x000000ffff057224 */ /* 0x000fe200078e0015 */
[----:B0-----:R-:W-:Y:S06]  /*6ad0*/  @!P1 BRA `(.L_x_174) ;  /* 0x0000000000289947 */ /* 0x001fec0003800000 */
        /* <DEDUP_REMOVED lines=10> */
.L_x_174:
[----:B------:R-:W-:Y:S01]  /*6b80*/  ISETP.NE.AND P1, PT, R2, 0x1, PT ;  /* 0x000000010200780c */ /* 0x000fe20003f25270 */
[----:B------:R-:W-:Y:S01]  /*6b90*/  ULDC UR6, c[0x0][0x648] ;  /* 0x0001920000067ab9 */ /* 0x000fe20000000800 */
[----:B------:R-:W-:Y:S01]  /*6ba0*/  LOP3.LUT R15, R15, UR5, RZ, 0xc0, !PT ;  /* 0x000000050f0f7c12 */ /* 0x000fe2000f8ec0ff */
[----:B-1----:R-:W-:Y:S01]  /*6bb0*/  IMAD.MOV R20, RZ, RZ, -R20 ;  /* 0x000000ffff147224 */ /* 0x002fe200078e0a14 */
[----:B------:R-:W-:Y:S01]  /*6bc0*/  SHF.R.U64 R4, R4, UR6, R5 ;  /* 0x0000000604047c19 */ /* 0x000fe20008001205 */
[----:B------:R-:W-:Y:S01]  /*6bd0*/  ULDC UR6, c[0x0][0x638] ;  /* 0x00018e0000067ab9 */ /* 0x000fe20000000800 */
[----:B------:R-:W-:Y:S01]  /*6be0*/  LOP3.LUT R13, R13, UR4, RZ, 0xc0, !PT ;  /* 0x000000040d0d7c12 */ /* 0x000fe2000f8ec0ff */
[----:B------:R-:W-:Y:S02]  /*6bf0*/  ULDC UR7, c[0x0][0x610] ;  /* 0x0001840000077ab9 */ /* 0x000fe40000000800 */
[----:B------:R-:W-:Y:S02]  /*6c00*/  IMAD.MOV R5, RZ, RZ, -R4 ;  /* 0x000000ffff057224 */ /* 0x000fe400078e0a04 */
[----:B------:R-:W-:-:S02]  /*6c10*/  IMAD R15, R4, UR13, R15 ;  /* 0x0000000d040f7c24 */ /* 0x000fc4000f8e020f */
[----:B--2---:R-:W-:Y:S02]  /*6c20*/  @P1 IMAD R12, R18, R20, R11 ;  /* 0x00000014120c1224 */ /* 0x004fe400078e020b */
[----:B------:R-:W-:Y:S01]  /*6c30*/  IMAD R14, R5, UR6, R14 ;  /* 0x00000006050e7c24 */ /* 0x000fe2000f8e020e */
[----:B------:R-:W-:Y:S01]  /*6c40*/  ULDC UR6, c[0x0][0x600] ;  /* 0x0001800000067ab9 */ /* 0x000fe20000000800 */
[----:B------:R-:W-:Y:S02]  /*6c50*/  IMAD R12, R15, UR7, R12 ;  /* 0x000000070f0c7c24 */ /* 0x000fe4000f8e020c */
[----:B------:R-:W-:Y:S02]  /*6c60*/  IMAD R5, R14, UR6, R13 ;  /* 0x000000060e057c24 */ /* 0x000fe4000f8e020d */
[----:B------:R-:W-:-:S03]  /*6c70*/  IMAD.MOV.U32 R4, RZ, RZ, 0x1 ;  /* 0x00000001ff047424 */ /* 0x000fc600078e00ff */
[----:B------:R-:W-:Y:S02]  /*6c80*/  SEL R18, R5, R12, !P1 ;  /* 0x0000000c05127207 */ /* 0x000fe40004800000 */
[----:B------:R-:W-:-:S07]  /*6c90*/  SEL R22, R12, R5, !P1 ;  /* 0x000000050c167207 */ /* 0x000fce0004800000 */
.L_x_172:
[----:B------:R-:W-:Y:S05]  /*6ca0*/  BSYNC B1 ;  /* 0x0000000000017941 */ /* 0x000fea0003800000 */
.L_x_171:
[----:B------:R-:W-:-:S13]  /*6cb0*/  LOP3.LUT P1, RZ, R4, 0xff, RZ, 0xc0, !PT ;  /* 0x000000ff04ff7812 */ /* 0x000fda000782c0ff */
[----:B------:R-:W-:Y:S05]  /*6cc0*/  @P1 BRA `(.L_x_175) ;  /* 0xfffffff400081947 */ /* 0x000fea000383ffff */
[----:B------:R-:W-:Y:S05]  /*6cd0*/  BSYNC B0 ;  /* 0x0000000000007941 */ /* 0x000fea0003800000 */
.L_x_163:
[----:B------:R-:W-:-:S03]  /*6ce0*/  UMOV UR6, 0xffffffff ;  /* 0xffffffff00067882 */ /* 0x000fc60000000000 */
[----:B------:R-:W-:Y:S05]  /*6cf0*/  BRA.DIV UR6, `(.L_x_176) ;  /* 0x0000000606b47947 */ /* 0x000fea000b800000 */
[----:B------:R-:W-:-:S13]  /*6d00*/  ELECT P6, URZ, PT ;  /* 0x00000000003f782f */ /* 0x000fda00038c0000 */
.L_x_195:
[----:B------:R-:W-:Y:S04]  /*6d10*/  BSSY B0, `(.L_x_177) ;  /* 0x0000046000007945 */ /* 0x000fe80003800000 */
[----:B------:R-:W-:Y:S05]  /*6d20*/  @!P6 BRA `(.L_x_178) ;  /* 0x000000040010e947 */ /* 0x000fea0003800000 */
[----:B------:R-:W-:-:S04]  /*6d30*/  LOP3.LUT R23, R23, 0x2, RZ, 0xfc, !PT ;  /* 0x0000000217177812 */ /* 0x000fc800078efcff */
[----:B------:R-:W-:-:S13]  /*6d40*/  ISETP.NE.AND P0, PT, R23, 0x3, PT ;  /* 0x000000031700780c */ /* 0x000fda0003f05270 */
[----:B------:R-:W-:Y:S05]  /*6d50*/  @!P0 BRA `(.L_x_179) ;  /* 0x0000000000048947 */ /* 0x000fea0003800000 */
[----:B------:R-:W-:Y:S01]  /*6d60*/  BPT.TRAP 0x1 ;  /* 0x000000040000795c */ /* 0x000fe20000300000 */
.L_x_179:
[----:B------:R-:W0:Y:S01]  /*6d70*/  S2R R5, SR_CgaCtaId ;  /* 0x0000000000057919 */ /* 0x000e220000008800 */
[----:B------:R-:W-:Y:S02]  /*6d80*/  MOV R0, 0x400 ;  /* 0x0000040000007802 */ /* 0x000fe40000000f00 */
[----:B------:R-:W-:Y:S02]  /*6d90*/  SHF.L.U32 R2, R3, 0x1f, RZ ;  /* 0x0000001f03027819 */ /* 0x000fe400000006ff */
[----:B0-----:R-:W-:-:S05]  /*6da0*/  LEA R5, R5, R0, 0x18 ;  /* 0x0000000005057211 */ /* 0x001fca00078ec0ff */
[----:B------:R-:W-:-:S04]  /*6db0*/  VIADD R5, R5, 0x38 ;  /* 0x0000003805057836 */ /* 0x000fc80000000000 */
[C---:B------:R-:W-:Y:S02]  /*6dc0*/  IMAD R7, R8.reuse, 0x8, R5 ;  /* 0x0000000808077824 */ /* 0x040fe400078e0205 */
[----:B------:R-:W-:Y:S02]  /*6dd0*/  VIADD R8, R8, 0x1 ;  /* 0x0000000108087836 */ /* 0x000fe40000000000 */
[----:B------:R-:W0:Y:S03]  /*6de0*/  SYNCS.PHASECHK.TRANS64.TRYWAIT P0, [R7+URZ], R2 ;  /* 0x00000002070075a7 */ /* 0x000e26000800017f */
[----:B------:R-:W-:-:S04]  /*6df0*/  ISETP.NE.AND P1, PT, R8, 0x7, PT ;  /* 0x000000070800780c */ /* 0x000fc80003f25270 */
[----:B------:R-:W-:Y:S02]  /*6e00*/  SEL R0, RZ, 0x1, P1 ;  /* 0x00000001ff007807 */ /* 0x000fe40000800000 */
[----:B------:R-:W-:Y:S02]  /*6e10*/  SEL R8, R8, RZ, P1 ;  /* 0x000000ff08087207 */ /* 0x000fe40000800000 */
[----:B------:R-:W-:-:S03]  /*6e20*/  LOP3.LUT R9, R3, R0, RZ, 0x3c, !PT ;  /* 0x0000000003097212 */ /* 0x000fc600078e3cff */
[----:B------:R-:W-:Y:S01]  /*6e30*/  IMAD R6, R8, 0x8, R5 ;  /* 0x0000000808067824 */ /* 0x000fe200078e0205 */
[----:B------:R-:W-:Y:S01]  /*6e40*/  SHF.L.U32 R3, R9, 0x1f, RZ ;  /* 0x0000001f09037819 */ /* 0x000fe200000006ff */
[----:B0-----:R-:W-:Y:S06]  /*6e50*/  @!P0 BRA `(.L_x_180) ;  /* 0x00000004007c8947 */ /* 0x001fec0003800000 */
.L_x_196:
[----:B------:R-:W1:Y:S01]  /*6e60*/  SYNCS.PHASECHK.TRANS64.TRYWAIT P0, [R6+URZ], R3 ;  /* 0x00000003060075a7 */ /* 0x000e62000800017f */
[----:B------:R-:W-:-:S05]  /*6e70*/  VIADD R0, R8, 0x1 ;  /* 0x0000000108007836 */ /* 0x000fca0000000000 */
[----:B------:R-:W-:-:S04]  /*6e80*/  ISETP.NE.AND P1, PT, R0, 0x7, PT ;  /* 0x000000070000780c */ /* 0x000fc80003f25270 */
[----:B0-----:R-:W-:Y:S02]  /*6e90*/  SEL R2, RZ, 0x1, P1 ;  /* 0x00000001ff027807 */ /* 0x001fe40000800000 */
[----:B------:R-:W-:Y:S02]  /*6ea0*/  SEL R0, R0, RZ, P1 ;  /* 0x000000ff00007207 */ /* 0x000fe40000800000 */
[----:B------:R-:W-:-:S03]  /*6eb0*/  LOP3.LUT R9, R9, R2, RZ, 0x3c, !PT ;  /* 0x0000000209097212 */ /* 0x000fc600078e3cff */
[----:B------:R-:W-:Y:S01]  /*6ec0*/  IMAD R7, R0, 0x8, R5 ;  /* 0x0000000800077824 */ /* 0x000fe200078e0205 */
[----:B------:R-:W-:Y:S01]  /*6ed0*/  SHF.L.U32 R4, R9, 0x1f, RZ ;  /* 0x0000001f09047819 */ /* 0x000fe200000006ff */
[----:B-1----:R-:W-:Y:S06]  /*6ee0*/  @!P0 BRA `(.L_x_181) ;  /* 0x00000004006c8947 */ /* 0x002fec0003800000 */
.L_x_197:
[----:B------:R-:W1:Y:S01]  /*6ef0*/  SYNCS.PHASECHK.TRANS64.TRYWAIT P0, [R7+URZ], R4 ;  /* 0x00000004070075a7 */ /* 0x000e62000800017f */
[----:B------:R-:W-:-:S05]  /*6f00*/  VIADD R0, R0, 0x1 ;  /* 0x0000000100007836 */ /* 0x000fca0000000000 */
[----:B------:R-:W-:-:S04]  /*6f10*/  ISETP.NE.AND P1, PT, R0, 0x7, PT ;  /* 0x000000070000780c */ /* 0x000fc80003f25270 */
[----:B------:R-:W-:Y:S02]  /*6f20*/  SEL R2, RZ, 0x1, P1 ;  /* 0x00000001ff027807 */ /* 0x000fe40000800000 */
[----:B------:R-:W-:Y:S02]  /*6f30*/  SEL R0, R0, RZ, P1 ;  /* 0x000000ff00007207 */ /* 0x000fe40000800000 */
[----:B------:R-:W-:-:S03]  /*6f40*/  LOP3.LUT R9, R9, R2, RZ, 0x3c, !PT ;  /* 0x0000000209097212 */ /* 0x000fc600078e3cff */
[----:B0-----:R-:W-:Y:S01]  /*6f50*/  IMAD R6, R0, 0x8, R5 ;  /* 0x0000000800067824 */ /* 0x001fe200078e0205 */
[----:B------:R-:W-:Y:S01]  /*6f60*/  SHF.L.U32 R3, R9, 0x1f, RZ ;  /* 0x0000001f09037819 */ /* 0x000fe200000006ff */
[----:B-1----:R-:W-:Y:S06]  /*6f70*/  @!P0 BRA `(.L_x_182) ;  /* 0x00000004005c8947 */ /* 0x002fec0003800000 */
.L_x_198:
        /* <DEDUP_REMOVED lines=9> */
.L_x_199:
        /* <DEDUP_REMOVED lines=9> */
.L_x_200:
[----:B------:R-:W1:Y:S01]  /*70a0*/  SYNCS.PHASECHK.TRANS64.TRYWAIT P0, [R6+URZ], R3 ;  /* 0x00000003060075a7 */ /* 0x000e62000800017f */
[----:B------:R-:W-:-:S05]  /*70b0*/  VIADD R0, R0, 0x1 ;  /* 0x0000000100007836 */ /* 0x000fca0000000000 */
[----:B------:R-:W-:-:S04]  /*70c0*/  ISETP.NE.AND P1, PT, R0, 0x7, PT ;  /* 0x000000070000780c */ /* 0x000fc80003f25270 */
[----:B------:R-:W-:Y:S02]  /*70d0*/  SEL R2, RZ, 0x1, P1 ;  /* 0x00000001ff027807 */ /* 0x000fe40000800000 */
[----:B------:R-:W-:Y:S02]  /*70e0*/  SEL R0, R0, RZ, P1 ;  /* 0x000000ff00007207 */ /* 0x000fe40000800000 */
[----:B------:R-:W-:Y:S01]  /*70f0*/  LOP3.LUT R2, R9, R2, RZ, 0x3c, !PT ;  /* 0x0000000209027212 */ /* 0x000fe200078e3cff */
[----:B-1----:R-:W-:Y:S06]  /*7100*/  @!P0 BRA `(.L_x_185) ;  /* 0x0000000400348947 */ /* 0x002fec0003800000 */
.L_x_201:
[----:B------:R-:W-:Y:S01]  /*7110*/  IMAD R5, R0, 0x8, R5 ;  /* 0x0000000800057824 */ /* 0x000fe200078e0205 */
[----:B------:R-:W-:-:S07]  /*7120*/  SHF.L.U32 R0, R2, 0x1f, RZ ;  /* 0x0000001f02007819 */ /* 0x000fce00000006ff */
.L_x_186:
[----:B--2---:R2:W3:Y:S02]  /*7130*/  SYNCS.PHASECHK.TRANS64.TRYWAIT P0, [R5+URZ], R0 ;  /* 0x00000000050075a7 */ /* 0x0044e4000800017f */
[----:B---3--:R-:W-:Y:S05]  /*7140*/  @!P0 NANOSLEEP.SYNCS 0x989680 ;  /* 0x009896800000895d */ /* 0x008fea0003900000 */
[----:B------:R-:W3:Y:S02]  /*7150*/  @!P0 SYNCS.PHASECHK.TRANS64 P0, [R5+URZ], R0 ;  /* 0x00000000050085a7 */ /* 0x000ee4000800007f */
[----:B---3--:R-:W-:Y:S05]  /*7160*/  @!P0 BRA `(.L_x_186) ;  /* 0xfffffffc00f08947 */ /* 0x008fea000383ffff */
.L_x_178:
[----:B------:R-:W-:Y:S05]  /*7170*/  BSYNC B0 ;  /* 0x0000000000007941 */ /* 0x000fea0003800000 */
.L_x_177:
[----:B------:R-:W-:Y:S05]  /*7180*/  EXIT ;  /* 0x000000000000794d */ /* 0x000fea0003800000 */
.L_x_15:
[----:B0-----:R-:W-:-:S04]  /*7190*/  IMAD.U32 R3, RZ, RZ, UR43 ;  /* 0x0000002bff037e24 */ /* 0x001fc8000f8e00ff */
[----:B------:R0:W1:Y:S03]  /*71a0*/  SYNCS.PHASECHK.TRANS64.TRYWAIT P0, [R3+URZ+-0x8], R0 ;  /* 0xfffff800030075a7 */ /* 0x000066000800017f */
[----:B-1----:R-:W-:Y:S05]  /*71b0*/  @!P0 NANOSLEEP.SYNCS 0x989680 ;  /* 0x009896800000895d */ /* 0x002fea0003900000 */
[----:B------:R-:W1:Y:S02]  /*71c0*/  @!P0 SYNCS.PHASECHK.TRANS64 P0, [R3+URZ+-0x8], R0 ;  /* 0xfffff800030085a7 */ /* 0x000e64000800007f */
[----:B-1----:R-:W-:Y:S05]  /*71d0*/  @!P0 BRA `(.L_x_15) ;  /* 0xfffffffc00ec8947 */ /* 0x002fea000383ffff */
[----:B------:R-:W-:Y:S05]  /*71e0*/  BRA `(.L_x_187) ;  /* 0xffffffa000f87947 */ /* 0x000fea000383ffff */
.L_x_20:
[----:B-1----:R1:W2:Y:S02]  /*71f0*/  SYNCS.PHASECHK.TRANS64.TRYWAIT P1, [R3+URZ], R0 ;  /* 0x00000000030075a7 */ /* 0x0022a4000802017f */
[----:B--2---:R-:W-:Y:S05]  /*7200*/  @!P1 NANOSLEEP.SYNCS 0x989680 ;  /* 0x009896800000995d */ /* 0x004fea0003900000 */
[----:B------:R-:W2:Y:S02]  /*7210*/  @!P1 SYNCS.PHASECHK.TRANS64 P1, [R3+URZ], R0 ;  /* 0x00000000030095a7 */ /* 0x000ea4000802007f */
[----:B--2---:R-:W-:Y:S05]  /*7220*/  @!P1 BRA `(.L_x_20) ;  /* 0xfffffffc00f09947 */ /* 0x004fea000383ffff */
[----:B------:R-:W-:Y:S05]  /*7230*/  BRA `(.L_x_19) ;  /* 0xffffffa4006c7947 */ /* 0x000fea000383ffff */
.L_x_25:
[----:B-1----:R-:W-:-:S04]  /*7240*/  IMAD.U32 R4, RZ, RZ, UR8 ;  /* 0x00000008ff047e24 */ /* 0x002fc8000f8e00ff */
[----:B------:R1:W2:Y:S03]  /*7250*/  SYNCS.PHASECHK.TRANS64.TRYWAIT P1, [R4+URZ], R3 ;  /* 0x00000003040075a7 */ /* 0x0002a6000802017f */
[----:B--2---:R-:W-:Y:S05]  /*7260*/  @!P1 NANOSLEEP.SYNCS 0x989680 ;  /* 0x009896800000995d */ /* 0x004fea0003900000 */
[----:B------:R-:W2:Y:S02]  /*7270*/  @!P1 SYNCS.PHASECHK.TRANS64 P1, [R4+URZ], R3 ;  /* 0x00000003040095a7 */ /* 0x000ea4000802007f */
[----:B--2---:R-:W-:Y:S05]  /*7280*/  @!P1 BRA `(.L_x_25) ;  /* 0xfffffffc00ec9947 */ /* 0x004fea000383ffff */
[----:B------:R-:W-:Y:S05]  /*7290*/  BRA `(.L_x_24) ;  /* 0xffffffa800ac7947 */ /* 0x000fea000383ffff */
.L_x_31:
[----:B0-----:R-:W-:-:S04]  /*72a0*/  IMAD.U32 R3, RZ, RZ, UR43 ;  /* 0x0000002bff037e24 */ /* 0x001fc8000f8e00ff */
[----:B------:R0:W1:Y:S03]  /*72b0*/  SYNCS.PHASECHK.TRANS64.TRYWAIT P0, [R3+URZ+0x8], R0 ;  /* 0x00000800030075a7 */ /* 0x000066000800017f */
[----:B-1----:R-:W-:Y:S05]  /*72c0*/  @!P0 NANOSLEEP.SYNCS 0x989680 ;  /* 0x009896800000895d */ /* 0x002fea0003900000 */
[----:B------:R-:W1:Y:S02]  /*72d0*/  @!P0 SYNCS.PHASECHK.TRANS64 P0, [R3+URZ+0x8], R0 ;  /* 0x00000800030085a7 */ /* 0x000e64000800007f */
[----:B-1----:R-:W-:Y:S05]  /*72e0*/  @!P0 BRA `(.L_x_31) ;  /* 0xfffffffc00ec8947 */ /* 0x002fea000383ffff */
[----:B------:R-:W-:Y:S05]  /*72f0*/  BRA `(.L_x_188) ;  /* 0xffffffb000587947 */ /* 0x000fea000383ffff */
.L_x_164:
[----:B------:R-:W-:Y:S01]  /*7300*/  BSSY B1, `(.L_x_189) ;  /* 0x0000006000017945 */ /* 0x000fe20003800000 */
[----:B------:R-:W-:-:S07]  /*7310*/  IMAD.MOV.U32 R15, RZ, RZ, -0x1 ;  /* 0xffffffffff0f7424 */ /* 0x000fce00078e00ff */
[----:B-----5:R-:W-:Y:S05]  /*7320*/  WARPSYNC.COLLECTIVE R15, `(.L_x_190) ;  /* 0x000000000f0c7348 */ /* 0x020fea0003c00000 */
[----:B------:R-:W-:Y:S02]  /*7330*/  ELECT P6, UR62, PT ;  /* 0x00000000003e782f */ /* 0x000fe400038c0000 */
[----:B------:R-:W-:Y:S01]  /*7340*/  MOV R14, UR62 ;  /* 0x0000003e000e7c02 */ /* 0x000fe20008000f00 */
[----:B-----5:R-:W-:Y:S10]  /*7350*/  ENDCOLLECTIVE ;  /* 0x000000000000791b */ /* 0x020ff40003800000 */
.L_x_190:
[----:B------:R-:W-:Y:S05]  /*7360*/  BSYNC B1 ;  /* 0x0000000000017941 */ /* 0x000fea0003800000 */
.L_x_189:
[----:B------:R-:W-:Y:S05]  /*7370*/  BRA `(.L_x_191) ;  /* 0xffffffec00687947 */ /* 0x000fea000383ffff */
.L_x_167:
[----:B-1----:R1:W2:Y:S02]  /*7380*/  SYNCS.PHASECHK.TRANS64.TRYWAIT P1, [R11+URZ+0x38], R6 ;  /* 0x000038060b0075a7 */ /* 0x0022a4000802017f */
[----:B--2---:R-:W-:Y:S05]  /*7390*/  @!P1 NANOSLEEP.SYNCS 0x989680 ;  /* 0x009896800000995d */ /* 0x004fea0003900000 */
[----:B------:R-:W2:Y:S02]  /*73a0*/  @!P1 SYNCS.PHASECHK.TRANS64 P1, [R11+URZ+0x38], R6 ;  /* 0x000038060b0095a7 */ /* 0x000ea4000802007f */
[----:B--2---:R-:W-:Y:S05]  /*73b0*/  @!P1 BRA `(.L_x_167) ;  /* 0xfffffffc00f09947 */ /* 0x004fea000383ffff */
[----:B------:R-:W-:Y:S05]  /*73c0*/  BRA `(.L_x_192) ;  /* 0xffffffec009c7947 */ /* 0x000fea000383ffff */
.L_x_176:
[----:B------:R-:W-:Y:S01]  /*73d0*/  BSSY B0, `(.L_x_193) ;  /* 0x0000006000007945 */ /* 0x000fe20003800000 */
[----:B------:R-:W-:-:S07]  /*73e0*/  IMAD.MOV.U32 R15, RZ, RZ, -0x1 ;  /* 0xffffffffff0f7424 */ /* 0x000fce00078e00ff */
[----:B-----5:R-:W-:Y:S05]  /*73f0*/  WARPSYNC.COLLECTIVE R15, `(.L_x_194) ;  /* 0x000000000f0c7348 */ /* 0x020fea0003c00000 */
[----:B------:R-:W-:Y:S02]  /*7400*/  ELECT P6, UR62, PT ;  /* 0x00000000003e782f */ /* 0x000fe400038c0000 */
[----:B------:R-:W-:Y:S01]  /*7410*/  MOV R14, UR62 ;  /* 0x0000003e000e7c02 */ /* 0x000fe20008000f00 */
[----:B-----5:R-:W-:Y:S10]  /*7420*/  ENDCOLLECTIVE ;  /* 0x000000000000791b */ /* 0x020ff40003800000 */
.L_x_194:
[----:B------:R-:W-:Y:S05]  /*7430*/  BSYNC B0 ;  /* 0x0000000000007941 */ /* 0x000fea0003800000 */
.L_x_193:
[----:B------:R-:W-:Y:S05]  /*7440*/  BRA `(.L_x_195) ;  /* 0xfffffff800307947 */ /* 0x000fea000383ffff */
.L_x_180:
[----:B0-----:R0:W1:Y:S02]  /*7450*/  SYNCS.PHASECHK.TRANS64.TRYWAIT P0, [R7+URZ], R2 ;  /* 0x00000002070075a7 */ /* 0x001064000800017f */
[----:B-1----:R-:W-:Y:S05]  /*7460*/  @!P0 NANOSLEEP.SYNCS 0x989680 ;  /* 0x009896800000895d */ /* 0x002fea0003900000 */
[----:B------:R-:W1:Y:S02]  /*7470*/  @!P0 SYNCS.PHASECHK.TRANS64 P0, [R7+URZ], R2 ;  /* 0x00000002070085a7 */ /* 0x000e64000800007f */
[----:B-1----:R-:W-:Y:S05]  /*7480*/  @!P0 BRA `(.L_x_180) ;  /* 0xfffffffc00f08947 */ /* 0x002fea000383ffff */
[----:B------:R-:W-:Y:S05]  /*7490*/  BRA `(.L_x_196) ;  /* 0xfffffff800707947 */ /* 0x000fea000383ffff */
.L_x_181:
[----:B0-----:R0:W1:Y:S02]  /*74a0*/  SYNCS.PHASECHK.TRANS64.TRYWAIT P0, [R6+URZ], R3 ;  /* 0x00000003060075a7 */ /* 0x001064000800017f */
[----:B-1----:R-:W-:Y:S05]  /*74b0*/  @!P0 NANOSLEEP.SYNCS 0x989680 ;  /* 0x009896800000895d */ /* 0x002fea0003900000 */
[----:B------:R-:W1:Y:S02]  /*74c0*/  @!P0 SYNCS.PHASECHK.TRANS64 P0, [R6+URZ], R3 ;  /* 0x00000003060085a7 */ /* 0x000e64000800007f */
[----:B-1----:R-:W-:Y:S05]  /*74d0*/  @!P0 BRA `(.L_x_181) ;  /* 0xfffffffc00f08947 */ /* 0x002fea000383ffff */
[----:B------:R-:W-:Y:S05]  /*74e0*/  BRA `(.L_x_197) ;  /* 0xfffffff800807947 */ /* 0x000fea000383ffff */
.L_x_182:
[----:B0-----:R0:W1:Y:S02]  /*74f0*/  SYNCS.PHASECHK.TRANS64.TRYWAIT P0, [R7+URZ], R4 ;  /* 0x00000004070075a7 */ /* 0x001064000800017f */
[----:B-1----:R-:W-:Y:S05]  /*7500*/  @!P0 NANOSLEEP.SYNCS 0x989680 ;  /* 0x009896800000895d */ /* 0x002fea0003900000 */
[----:B------:R-:W1:Y:S02]  /*7510*/  @!P0 SYNCS.PHASECHK.TRANS64 P0, [R7+URZ], R4 ;  /* 0x00000004070085a7 */ /* 0x000e64000800007f */
[----:B-1----:R-:W-:Y:S05]  /*7520*/  @!P0 BRA `(.L_x_182) ;  /* 0xfffffffc00f08947 */ /* 0x002fea000383ffff */
[----:B------:R-:W-:Y:S05]  /*7530*/  BRA `(.L_x_198) ;  /* 0xfffffff800907947 */ /* 0x000fea000383ffff */
.L_x_183:
[----:B0-----:R0:W1:Y:S02]  /*7540*/  SYNCS.PHASECHK.TRANS64.TRYWAIT P0, [R6+URZ], R3 ;  /* 0x00000003060075a7 */ /* 0x001064000800017f */
[----:B-1----:R-:W-:Y:S05]  /*7550*/  @!P0 NANOSLEEP.SYNCS 0x989680 ;  /* 0x009896800000895d */ /* 0x002fea0003900000 */
[----:B------:R-:W1:Y:S02]  /*7560*/  @!P0 SYNCS.PHASECHK.TRANS64 P0, [R6+URZ], R3 ;  /* 0x00000003060085a7 */ /* 0x000e64000800007f */
[----:B-1----:R-:W-:Y:S05]  /*7570*/  @!P0 BRA `(.L_x_183) ;  /* 0xfffffffc00f08947 */ /* 0x002fea000383ffff */
[----:B------:R-:W-:Y:S05]  /*7580*/  BRA `(.L_x_199) ;  /* 0xfffffff800a07947 */ /* 0x000fea000383ffff */
.L_x_184:
[----:B0-----:R0:W1:Y:S02]  /*7590*/  SYNCS.PHASECHK.TRANS64.TRYWAIT P0, [R7+URZ], R4 ;  /* 0x00000004070075a7 */ /* 0x001064000800017f */
[----:B-1----:R-:W-:Y:S05]  /*75a0*/  @!P0 NANOSLEEP.SYNCS 0x989680 ;  /* 0x009896800000895d */ /* 0x002fea0003900000 */
[----:B------:R-:W1:Y:S02]  /*75b0*/  @!P0 SYNCS.PHASECHK.TRANS64 P0, [R7+URZ], R4 ;  /* 0x00000004070085a7 */ /* 0x000e64000800007f */
[----:B-1----:R-:W-:Y:S05]  /*75c0*/  @!P0 BRA `(.L_x_184) ;  /* 0xfffffffc00f08947 */ /* 0x002fea000383ffff */
[----:B------:R-:W-:Y:S05]  /*75d0*/  BRA `(.L_x_200) ;  /* 0xfffffff800b07947 */ /* 0x000fea000383ffff */
.L_x_185:
[----:B-1----:R1:W2:Y:S02]  /*75e0*/  SYNCS.PHASECHK.TRANS64.TRYWAIT P0, [R6+URZ], R3 ;  /* 0x00000003060075a7 */ /* 0x0022a4000800017f */
[----:B--2---:R-:W-:Y:S05]  /*75f0*/  @!P0 NANOSLEEP.SYNCS 0x989680 ;  /* 0x009896800000895d */ /* 0x004fea0003900000 */
[----:B------:R-:W2:Y:S02]  /*7600*/  @!P0 SYNCS.PHASECHK.TRANS64 P0, [R6+URZ], R3 ;  /* 0x00000003060085a7 */ /* 0x000ea4000800007f */
[----:B--2---:R-:W-:Y:S05]  /*7610*/  @!P0 BRA `(.L_x_185) ;  /* 0xfffffffc00f08947 */ /* 0x004fea000383ffff */
[----:B------:R-:W-:Y:S05]  /*7620*/  BRA `(.L_x_201) ;  /* 0xfffffff800b87947 */ /* 0x000fea000383ffff */
.L_x_202:
[----:B------:R-:W-:-:S00]  /*7630*/  BRA `(.L_x_202) ;  /* 0xfffffffc00fc7947 */ /* 0x000fc0000383ffff */
[----:B------:R-:W-:-:S00]  /*7640*/  NOP ;  /* 0x0000000000007918 */ /* 0x000fc00000000000 */
        /* <DEDUP_REMOVED lines=11> */
.L_x_203:


//--------------------- .nv.global.init           --------------------------
	.section	.nv.global.init,"aw",@progbits
.nv.global.init:
	.type		$str$22,@object
	.size		$str$22,($str$23 - $str$22)
$str$22:
        /*0000*/ 	.byte	0x6b, 0x5f, 0x74, 0x69, 0x6c, 0x65, 0x5f, 0x63, 0x6f, 0x75, 0x6e, 0x74, 0x20, 0x3e, 0x3d, 0x20
        /*0010*/ 	.byte	0x31, 0x00
	.type		$str$23,@object
	.size		$str$23,(__unnamed_1 - $str$23)
$str$23:
        /*0012*/ 	.byte	0x2f, 0x74, 0x6d, 0x70, 0x2f, 0x63, 0x75, 0x74, 0x6c, 0x61, 0x73, 0x73, 0x5f, 0x73, 0x77, 0x65
        /*0022*/ 	.byte	0x65, 0x70, 0x5f, 0x73, 0x72, 0x63, 0x2f, 0x69, 0x6e, 0x63, 0x6c, 0x75, 0x64, 0x65, 0x2f, 0x63
        /*0032*/ 	.byte	0x75, 0x74, 0x6c, 0x61, 0x73, 0x73, 0x2f, 0x67, 0x65, 0x6d, 0x6d, 0x2f, 0x63, 0x6f, 0x6c, 0x6c
        /*0042*/ 	.byte	0x65, 0x63, 0x74, 0x69, 0x76, 0x65, 0x2f, 0x73, 0x6d, 0x39, 0x30, 0x5f, 0x6d, 0x6d, 0x61, 0x5f
        /*0052*/ 	.byte	0x74, 0x6d, 0x61, 0x5f, 0x67, 0x6d, 0x6d, 0x61, 0x5f, 0x73, 0x73, 0x5f, 0x77, 0x61, 0x72, 0x70
        /*0062*/ 	.byte	0x73, 0x70, 0x65, 0x63, 0x69, 0x61, 0x6c, 0x69, 0x7a, 0x65, 0x64, 0x2e, 0x68, 0x70, 0x70, 0x00
	.type		__unnamed_1,@object
	.size		__unnamed_1,(.L_0 - __unnamed_1)
__unnamed_1:
        /*0072*/ 	.byte	0x76, 0x6f, 0x69, 0x64, 0x20, 0x63, 0x75, 0x74, 0x6c, 0x61, 0x73, 0x73, 0x3a, 0x3a, 0x67, 0x65
        /* <DEDUP_REMOVED lines=174> */
        /*0b62*/ 	.byte	0x75, 0x74, 0x65, 0x3a, 0x3a, 0x69, 0x64, 0x65, 0x6e, 0x74, 0x69, 0x74, 0x79, 0x5d, 0x00
.L_0:


//--------------------- .nv.shared._ZN7cutlass13device_kernelINS_4gemm6kernel13GemmUniversalIN4cute5tupleIJiiiiEEENS1_10collective13CollectiveMmaINS1_34MainloopSm90TmaGmmaWarpSpecializedILi7ENS5_IJNS4_1CILi1EEESB_SB_EEENS1_32KernelTmaWarpSpecializedPingpongEEENS5_IJNSA_ILi64EEENSA_ILi128EEESF_EEEfNS5_IJlSB_lEEEfSI_NS4_8TiledMMAINS4_8MMA_AtomIJNS4_4SM904GMMA30MMA_64x128x8_F32TF32TF32_SS_TNILNSM_7ScaleInE1ELSO_1EEEEEENS4_6LayoutISC_NS5_IJNSA_ILi0EEESS_SS_EEEEENS5_IJNS4_10UnderscoreESV_SV_EEEEENS4_13SM90_TMA_LOADENS4_14ComposedLayoutINS4_7SwizzleILi3ELi4ELi3EEENS4_18smem_ptr_flag_bitsILi32EEENSR_INS5_IJNSA_ILi8EEENSA_ILi32EEEEEENS5_IJS15_SB_EEEEEEEvNS4_8identityESY_S19_vS1A_EENS_8epilogue10collective6detail29Sm90TmaWarpSpecializedAdapterINS1D_15DefaultEpilogueIfSI_SI_NS1C_6thread17LinearCombinationIfLi1EffLNS1H_9ScaleType4KindE0ELNS_15FloatRoundStyleE2EfEENS1_15EpilogueDefaultEEEEEvvEEEEvNT_6ParamsE --------------------------
	.section	.nv.shared._ZN7cutlass13device_kernelINS_4gemm6kernel13GemmUniversalIN4cute5tupleIJiiiiEEENS1_10collective13CollectiveMmaINS1_34MainloopSm90TmaGmmaWarpSpecializedILi7ENS5_IJNS4_1CILi1EEESB_SB_EEENS1_32KernelTmaWarpSpecializedPingpongEEENS5_IJNSA_ILi64EEENSA_ILi128EEESF_EEEfNS5_IJlSB_lEEEfSI_NS4_8TiledMMAINS4_8MMA_AtomIJNS4_4SM904GMMA30MMA_64x128x8_F32TF32TF32_SS_TNILNSM_7ScaleInE1ELSO_1EEEEEENS4_6LayoutISC_NS5_IJNSA_ILi0EEESS_SS_EEEEENS5_IJNS4_10UnderscoreESV_SV_EEEEENS4_13SM90_TMA_LOADENS4_14ComposedLayoutINS4_7SwizzleILi3ELi4ELi3EEENS4_18smem_ptr_flag_bitsILi32EEENSR_INS5_IJNSA_ILi8EEENSA_ILi32EEEEEENS5_IJS15_SB_EEEEEEEvNS4_8identityESY_S19_vS1A_EENS_8epilogue10collective6detail29Sm90TmaWarpSpecializedAdapterINS1D_15DefaultEpilogueIfSI_SI_NS1C_6thread17LinearCombinationIfLi1EffLNS1H_9ScaleType4KindE0ELNS_15FloatRoundStyleE2EfEENS1_15EpilogueDefaultEEEEEvvEEEEvNT_6ParamsE,"aw",@nobits
	.sectionflags	@""
	.align	16
	.zero		1024


//--------------------- .nv.shared.reserved.0     --------------------------
	.section	.nv.shared.reserved.0,"aw",@nobits
	.weak		__nv_reservedSMEM_offset_0_alias
	.size		__nv_reservedSMEM_offset_0_alias, 0, 0
	.other		__nv_reservedSMEM_offset_0_alias,@"STO_CUDA_RESERVED_SHARED STV_DEFAULT"
__nv_reservedSMEM_offset_0_alias:
	.zero		0


//--------------------- .nv.global                --------------------------
	.section	.nv.global,"aw",@nobits
.nv.global:
	.type		_ZN40_INTERNAL_71f78a4b_4_k_cu_b847396d_190184cute1_E,@object
	.size		_ZN40_INTERNAL_71f78a4b_4_k_cu_b847396d_190184cute1_E,(_ZN40_INTERNAL_71f78a4b_4_k_cu_b847396d_190184cuda3std3__45__cpo6cbeginE - _ZN40_INTERNAL_71f78a4b_4_k_cu_b847396d_190184cute1_E)
_ZN40_INTERNAL_71f78a4b_4_k_cu_b847396d_190184cute1_E:
	.zero		1
	.type		_ZN40_INTERNAL_71f78a4b_4_k_cu_b847396d_190184cuda3std3__45__cpo6cbeginE,@object
	.size		_ZN40_INTERNAL_71f78a4b_4_k_cu_b847396d_190184cuda3std3__45__cpo6cbeginE,(_ZN40_INTERNAL_71f78a4b_4_k_cu_b847396d_190184cuda3std3__48in_placeE - _ZN40_INTERNAL_71f78a4b_4_k_cu_b847396d_190184cuda3std3__45__cpo6cbeginE)
_ZN40_INTERNAL_71f78a4b_4_k_cu_b847396d_190184cuda3std3__45__cpo6cbeginE:
	.zero		1
	.type		_ZN40_INTERNAL_71f78a4b_4_k_cu_b847396d_190184cuda3std3__48in_placeE,@object
	.size		_ZN40_INTERNAL_71f78a4b_4_k_cu_b847396d_190184cuda3std3__48in_placeE,(_ZN40_INTERNAL_71f78a4b_4_k_cu_b847396d_190184cuda3std6ranges3__45__cpo9iter_moveE - _ZN40_INTERNAL_71f78a4b_4_k_cu_b847396d_190184cuda3std3__48in_placeE)
_ZN40_INTERNAL_71f78a4b_4_k_cu_b847396d_190184cuda3std3__48in_placeE:
	.zero		1
	.type		_ZN40_INTERNAL_71f78a4b_4_k_cu_b847396d_190184cuda3std6ranges3__45__cpo9iter_moveE,@object
	.size		_ZN40_INTERNAL_71f78a4b_4_k_cu_b847396d_190184cuda3std6ranges3__45__cpo9iter_moveE,(_ZN40_INTERNAL_71f78a4b_4_k_cu_b847396d_190184cuda3std3__45__cpo5beginE - _ZN40_INTERNAL_71f78a4b_4_k_cu_b847396d_190184cuda3std6ranges3__45__cpo9iter_moveE)
_ZN40_INTERNAL_71f78a4b_4_k_cu_b847396d_190184cuda3std6ranges3__45__cpo9iter_moveE:
	.zero		1
	.type		_ZN40_INTERNAL_71f78a4b_4_k_cu_b847396d_190184cuda3std3__45__cpo5beginE,@object
	.size		_ZN40_INTERNAL_71f78a4b_4_k_cu_b847396d_190184cuda3std3__45__cpo5beginE,(_ZN40_INTERNAL_71f78a4b_4_k_cu_b847396d_190184cuda3std3__442_GLOBAL__N__71f78a4b_4_k_cu_b847396d_190186ignoreE - _ZN40_INTERNAL_71f78a4b_4_k_cu_b847396d_190184cuda3std3__45__cpo5beginE)
_ZN40_INTERNAL_71f78a4b_4_k_cu_b847396d_190184cuda3std3__45__cpo5beginE:
	.zero		1
	.type		_ZN40_INTERNAL_71f78a4b_4_k_cu_b847396d_190184cuda3std3__442_GLOBAL__N__71f78a4b_4_k_cu_b847396d_190186ignoreE,@object
	.size		_ZN40_INTERNAL_71f78a4b_4_k_cu_b847396d_190184cuda3std3__442_GLOBAL__N__71f78a4b_4_k_cu_b847396d_190186ignoreE,(_ZN40_INTERNAL_71f78a4b_4_k_cu_b847396d_190184cute7productE - _ZN40_INTERNAL_71f78a4b_4_k_cu_b847396d_190184cuda3std3__442_GLOBAL__N__71f78a4b_4_k_cu_b847396d_190186ignoreE)
_ZN40_INTERNAL_71f78a4b_4_k_cu_b847396d_190184cuda3std3__442_GLOBAL__N__71f78a4b_4_k_cu_b847396d_190186ignoreE:
	.zero		1
	.type		_ZN40_INTERNAL_71f78a4b_4_k_cu_b847396d_190184cute7productE,@object
	.size		_ZN40_INTERNAL_71f78a4b_4_k_cu_b847396d_190184cute7productE,(_ZN40_INTERNAL_71f78a4b_4_k_cu_b847396d_190184cuda3std3__45__cpo3endE - _ZN40_INTERNAL_71f78a4b_4_k_cu_b847396d_190184cute7productE)
_ZN40_INTERNAL_71f78a4b_4_k_cu_b847396d_190184cute7productE:
	.zero		1
	.type		_ZN40_INTERNAL_71f78a4b_4_k_cu_b847396d_190184cuda3std3__45__cpo3endE,@object
	.size		_ZN40_INTERNAL_71f78a4b_4_k_cu_b847396d_190184cuda3std3__45__cpo3endE,(_ZN40_INTERNAL_71f78a4b_4_k_cu_b847396d_190184cuda3std3__419piecewise_constructE - _ZN40_INTERNAL_71f78a4b_4_k_cu_b847396d_190184cuda3std3__45__cpo3endE)
_ZN40_INTERNAL_71f78a4b_4_k_cu_b847396d_190184cuda3std3__45__cpo3endE:
	.zero		1
	.type		_ZN40_INTERNAL_71f78a4b_4_k_cu_b847396d_190184cuda3std3__419piecewise_constructE,@object
	.size		_ZN40_INTERNAL_71f78a4b_4_k_cu_b847396d_190184cuda3std3__419piecewise_constructE,(_ZN40_INTERNAL_71f78a4b_4_k_cu_b847396d_190184cuda3std3__45__cpo4cendE - _ZN40_INTERNAL_71f78a4b_4_k_cu_b847396d_190184cuda3std3__419piecewise_constructE)
_ZN40_INTERNAL_71f78a4b_4_k_cu_b847396d_190184cuda3std3__419piecewise_constructE:
	.zero		1
	.type		_ZN40_INTERNAL_71f78a4b_4_k_cu_b847396d_190184cuda3std3__45__cpo4cendE,@object
	.size		_ZN40_INTERNAL_71f78a4b_4_k_cu_b847396d_190184cuda3std3__45__cpo4cendE,(_ZN40_INTERNAL_71f78a4b_4_k_cu_b847396d_190184cuda3std6ranges3__45__cpo4swapE - _ZN40_INTERNAL_71f78a4b_4_k_cu_b847396d_190184cuda3std3__45__cpo4cendE)
_ZN40_INTERNAL_71f78a4b_4_k_cu_b847396d_190184cuda3std3__45__cpo4cendE:
	.zero		1
	.type		_ZN40_INTERNAL_71f78a4b_4_k_cu_b847396d_190184cuda3std6ranges3__45__cpo4swapE,@object
	.size		_ZN40_INTERNAL_71f78a4b_4_k_cu_b847396d_190184cuda3std6ranges3__45__cpo4swapE,(.L_8 - _ZN40_INTERNAL_71f78a4b_4_k_cu_b847396d_190184cuda3std6ranges3__45__cpo4swapE)
_ZN40_INTERNAL_71f78a4b_4_k_cu_b847396d_190184cuda3std6ranges3__45__cpo4swapE:
	.zero		1
.L_8:


//--------------------- .nv.constant0._ZN7cutlass13device_kernelINS_4gemm6kernel13GemmUniversalIN4cute5tupleIJiiiiEEENS1_10collective13CollectiveMmaINS1_34MainloopSm90TmaGmmaWarpSpecializedILi7ENS5_IJNS4_1CILi1EEESB_SB_EEENS1_32KernelTmaWarpSpecializedPingpongEEENS5_IJNSA_ILi64EEENSA_ILi128EEESF_EEEfNS5_IJlSB_lEEEfSI_NS4_8TiledMMAINS4_8MMA_AtomIJNS4_4SM904GMMA30MMA_64x128x8_F32TF32TF32_SS_TNILNSM_7ScaleInE1ELSO_1EEEEEENS4_6LayoutISC_NS5_IJNSA_ILi0EEESS_SS_EEEEENS5_IJNS4_10UnderscoreESV_SV_EEEEENS4_13SM90_TMA_LOADENS4_14ComposedLayoutINS4_7SwizzleILi3ELi4ELi3EEENS4_18smem_ptr_flag_bitsILi32EEENSR_INS5_IJNSA_ILi8EEENSA_ILi32EEEEEENS5_IJS15_SB_EEEEEEEvNS4_8identityESY_S19_vS1A_EENS_8epilogue10collective6detail29Sm90TmaWarpSpecializedAdapterINS1D_15DefaultEpilogueIfSI_SI_NS1C_6thread17LinearCombinationIfLi1EffLNS1H_9ScaleType4KindE0ELNS_15FloatRoundStyleE2EfEENS1_15EpilogueDefaultEEEEEvvEEEEvNT_6ParamsE --------------------------
	.section	.nv.constant0._ZN7cutlass13device_kernelINS_4gemm6kernel13GemmUniversalIN4cute5tupleIJiiiiEEENS1_10collective13CollectiveMmaINS1_34MainloopSm90TmaGmmaWarpSpecializedILi7ENS5_IJNS4_1CILi1EEESB_SB_EEENS1_32KernelTmaWarpSpecializedPingpongEEENS5_IJNSA_ILi64EEENSA_ILi128EEESF_EEEfNS5_IJlSB_lEEEfSI_NS4_8TiledMMAINS4_8MMA_AtomIJNS4_4SM904GMMA30MMA_64x128x8_F32TF32TF32_SS_TNILNSM_7ScaleInE1ELSO_1EEEEEENS4_6LayoutISC_NS5_IJNSA_ILi0EEESS_SS_EEEEENS5_IJNS4_10UnderscoreESV_SV_EEEEENS4_13SM90_TMA_LOADENS4_14ComposedLayoutINS4_7SwizzleILi3ELi4ELi3EEENS4_18smem_ptr_flag_bitsILi32EEENSR_INS5_IJNSA_ILi8EEENSA_ILi32EEEEEENS5_IJS15_SB_EEEEEEEvNS4_8identityESY_S19_vS1A_EENS_8epilogue10collective6detail29Sm90TmaWarpSpecializedAdapterINS1D_15DefaultEpilogueIfSI_SI_NS1C_6thread17LinearCombinationIfLi1EffLNS1H_9ScaleType4KindE0ELNS_15FloatRoundStyleE2EfEENS1_15EpilogueDefaultEEEEEvvEEEEvNT_6ParamsE,"a",@progbits
	.sectionflags	@""
	.align	4
.nv.constant0._ZN7cutlass13device_kernelINS_4gemm6kernel13GemmUniversalIN4cute5tupleIJiiiiEEENS1_10collective13CollectiveMmaINS1_34MainloopSm90TmaGmmaWarpSpecializedILi7ENS5_IJNS4_1CILi1EEESB_SB_EEENS1_32KernelTmaWarpSpecializedPingpongEEENS5_IJNSA_ILi64EEENSA_ILi128EEESF_EEEfNS5_IJlSB_lEEEfSI_NS4_8TiledMMAINS4_8MMA_AtomIJNS4_4SM904GMMA30MMA_64x128x8_F32TF32TF32_SS_TNILNSM_7ScaleInE1ELSO_1EEEEEENS4_6LayoutISC_NS5_IJNSA_ILi0EEESS_SS_EEEEENS5_IJNS4_10UnderscoreESV_SV_EEEEENS4_13SM90_TMA_LOADENS4_14ComposedLayoutINS4_7SwizzleILi3ELi4ELi3EEENS4_18smem_ptr_flag_bitsILi32EEENSR_INS5_IJNSA_ILi8EEENSA_ILi32EEEEEENS5_IJS15_SB_EEEEEEEvNS4_8identityESY_S19_vS1A_EENS_8epilogue10collective6detail29Sm90TmaWarpSpecializedAdapterINS1D_15DefaultEpilogueIfSI_SI_NS1C_6thread17LinearCombinationIfLi1EffLNS1H_9ScaleType4KindE0ELNS_15FloatRoundStyleE2EfEENS1_15EpilogueDefaultEEEEEvvEEEEvNT_6ParamsE:
	.zero		1664


//--------------------- SYMBOLS --------------------------

	.type		.nv.reservedSmem.offset0,@object
	.size		.nv.reservedSmem.offset0,0x4
	.type		__assertfail,@function
